// auto-generated by cutlass_sweep.gemm — config: {"arch": "sm_100", "cluster_m": 2, "cluster_n": 1, "dtype": "e5m2", "stages": 3, "tile_k": 64, "tile_m": 64, "tile_n": 128}
#include "cutlass/cutlass.h"
#include "cutlass/gemm/collective/collective_builder.hpp"
#include "cutlass/gemm/device/gemm_universal_adapter.h"
#include "cutlass/gemm/kernel/gemm_universal.hpp"
#include "cutlass/epilogue/collective/collective_builder.hpp"

using ElemA = cutlass::float_e5m2_t;
using ElemB = cutlass::float_e5m2_t;
using ElemCD = cutlass::float_e5m2_t;
using Acc  = float;
using TileShape    = cute::Shape<cute::_64, cute::_128, cute::_64>;
using ClusterShape = cute::Shape<cute::_2, cute::_1, cute::_1>;

using CollectiveEpilogue = typename cutlass::epilogue::collective::CollectiveBuilder<
    cutlass::arch::Sm100, cutlass::arch::OpClassTensorOp,
    TileShape, ClusterShape,
    cutlass::epilogue::collective::EpilogueTileAuto,
    Acc, Acc,
    ElemCD, cutlass::layout::RowMajor, 128 / cutlass::sizeof_bits<ElemCD>::value,
    ElemCD, cutlass::layout::RowMajor, 128 / cutlass::sizeof_bits<ElemCD>::value,
    cutlass::epilogue::collective::EpilogueScheduleAuto
  >::CollectiveOp;

using CollectiveMainloop = typename cutlass::gemm::collective::CollectiveBuilder<
    cutlass::arch::Sm100, cutlass::arch::OpClassTensorOp,
    ElemA, cutlass::layout::RowMajor, 128 / cutlass::sizeof_bits<ElemA>::value,
    ElemB, cutlass::layout::ColumnMajor, 128 / cutlass::sizeof_bits<ElemB>::value,
    Acc,
    TileShape, ClusterShape,
    cutlass::gemm::collective::StageCount<3>,
    cutlass::gemm::collective::KernelScheduleAuto
  >::CollectiveOp;

using GemmKernel = cutlass::gemm::kernel::GemmUniversal<
    cute::Shape<int,int,int,int>,
    CollectiveMainloop,
    CollectiveEpilogue
>;
using Gemm = cutlass::gemm::device::GemmUniversalAdapter<GemmKernel>;

// Force the device kernel symbol into the cubin without needing a host main.
auto* _anchor = &cutlass::device_kernel<GemmKernel>;


// ===== COMPILED SASS (sm_100a) =====

	.target	sm_100a

	.elftype	@"ET_EXEC"


//--------------------- .note.nv.tkinfo           --------------------------
	.section	.note.nv.tkinfo,"",@"SHT_NOTE"
	.sectionflags	@"SHF_NOTE_NV_TKINFO"
	.tkinfo
        /*0018*/ 	.word	0x00000002
        /*0030*/ 	.string	""
        /*0030*/ 	.string	"ptxas"
        /*0030*/ 	.string	"Cuda compilation tools, release 13.0, V13.0.88"
        /*0030*/ 	.string	"Build cuda_13.0.r13.0/compiler.36424714_0"
        /*0030*/ 	.string	"-arch sm_100a -m 64 "



//--------------------- .note.nv.cuinfo           --------------------------
	.section	.note.nv.cuinfo,"",@"SHT_NOTE"
	.sectionflags	@"SHF_NOTE_NV_CUINFO"
        /*0018*/ 	.short	0x0002
        /*001a*/ 	.short	0x0064
        /*001c*/ 	.short	0x0082
	.zero		2


//--------------------- .nv.info                  --------------------------
	.section	.nv.info,"",@"SHT_CUDA_INFO"
	.align	4


	//----- nvinfo : EIATTR_REGCOUNT
	.align		4
        /*0000*/ 	.byte	0x04, 0x2f
        /*0002*/ 	.short	(.L_19 - .L_18)
	.align		4
.L_18:
        /*0004*/ 	.word	index@(_ZN7cutlass13device_kernelINS_4gemm6kernel13GemmUniversalIN4cute5tupleIJiiiiEEENS1_10collective13CollectiveMmaINS1_35MainloopSm100TmaUmmaWarpSpecializedILi3ELi2ELi4ENS5_IJNS4_1CILi2EEENSA_ILi1EEESC_EEEEENS5_IJNSA_ILi64EEENSA_ILi128EEESF_EEENS_12float_e5m2_tENS5_IJlSC_lEEESI_SJ_NS4_8TiledMMAINS4_8MMA_AtomIJNS4_10MMA_TraitsINS4_19SM100_MMA_F8F6F4_SSEJSI_SI_fSF_SG_NS4_17integral_constantINS4_4UMMA5MajorELSQ_0EEESR_NSO_INSP_7ScaleInELSS_0EEEST_EEEEEENS4_6LayoutINS5_IJSC_SC_SC_EEENS5_IJNSA_ILi0EEESY_SY_EEEEENS5_IJNS4_10UnderscoreES11_S11_EEEEENS4_13SM90_TMA_LOADENS4_14ComposedLayoutINS4_7SwizzleILi2ELi4ELi3EEENS4_18smem_ptr_flag_bitsILi8EEENSW_INS5_IJNSA_ILi8EEESF_EEENS5_IJSF_SC_EEEEEEEvNS4_8identityENS4_23SM90_TMA_LOAD_MULTICASTES1E_vS1F_EENS_8epilogue10collective18CollectiveEpilogueINS1I_23Sm100TmaWarpSpecializedILi2ELi2ELi32ELb0ELb0EEEJSH_NS5_IJNSW_ISF_SC_EES1N_EEESI_SJ_SI_SJ_NS1I_6fusion15FusionCallbacksIS1M_NS1P_17LinearCombinationISI_fSI_fLNS_15FloatRoundStyleE2EEESH_S1O_JEEENS4_5SM1004TMEM4LOAD26SM100_TMEM_LOAD_16dp32b32xES14_S1E_NS4_39AutoVectorizingCopyWithAssumedAlignmentILi128EEENS4_14SM90_TMA_STOREES1E_S20_S20_EEEvvEEEEvNT_6ParamsE)
        /*0008*/ 	.word	0x00000072


	//----- nvinfo : EIATTR_FRAME_SIZE
	.align		4
.L_19:
        /*000c*/ 	.byte	0x04, 0x11
        /*000e*/ 	.short	(.L_21 - .L_20)
	.align		4
.L_20:
        /*0010*/ 	.word	index@($__internal_2_$__cuda_sm10x_tcgen05_guardrail_trap_unallocated_columns_being_dealloced)
        /*0014*/ 	.word	0x00000000


	//----- nvinfo : EIATTR_FRAME_SIZE
	.align		4
.L_21:
        /*0018*/ 	.byte	0x04, 0x11
        /*001a*/ 	.short	(.L_23 - .L_22)
	.align		4
.L_22:
        /*001c*/ 	.word	index@($__internal_1_$__cuda_sm10x_tcgen05_guardrail_trap_phase_invalid_during_alloc)
        /*0020*/ 	.word	0x00000000


	//----- nvinfo : EIATTR_FRAME_SIZE
	.align		4
.L_23:
        /*0024*/ 	.byte	0x04, 0x11
        /*0026*/ 	.short	(.L_25 - .L_24)
	.align		4
.L_24:
        /*0028*/ 	.word	index@($__internal_0_$__cuda_sm10x_tcgen05_guardrail_trap_col_being_dealloced_not_returned_by_alloc)
        /*002c*/ 	.word	0x00000000


	//----- nvinfo : EIATTR_FRAME_SIZE
	.align		4
.L_25:
        /*0030*/ 	.byte	0x04, 0x11
        /*0032*/ 	.short	(.L_27 - .L_26)
	.align		4
.L_26:
        /*0034*/ 	.word	index@(_ZN7cutlass13device_kernelINS_4gemm6kernel13GemmUniversalIN4cute5tupleIJiiiiEEENS1_10collective13CollectiveMmaINS1_35MainloopSm100TmaUmmaWarpSpecializedILi3ELi2ELi4ENS5_IJNS4_1CILi2EEENSA_ILi1EEESC_EEEEENS5_IJNSA_ILi64EEENSA_ILi128EEESF_EEENS_12float_e5m2_tENS5_IJlSC_lEEESI_SJ_NS4_8TiledMMAINS4_8MMA_AtomIJNS4_10MMA_TraitsINS4_19SM100_MMA_F8F6F4_SSEJSI_SI_fSF_SG_NS4_17integral_constantINS4_4UMMA5MajorELSQ_0EEESR_NSO_INSP_7ScaleInELSS_0EEEST_EEEEEENS4_6LayoutINS5_IJSC_SC_SC_EEENS5_IJNSA_ILi0EEESY_SY_EEEEENS5_IJNS4_10UnderscoreES11_S11_EEEEENS4_13SM90_TMA_LOADENS4_14ComposedLayoutINS4_7SwizzleILi2ELi4ELi3EEENS4_18smem_ptr_flag_bitsILi8EEENSW_INS5_IJNSA_ILi8EEESF_EEENS5_IJSF_SC_EEEEEEEvNS4_8identityENS4_23SM90_TMA_LOAD_MULTICASTES1E_vS1F_EENS_8epilogue10collective18CollectiveEpilogueINS1I_23Sm100TmaWarpSpecializedILi2ELi2ELi32ELb0ELb0EEEJSH_NS5_IJNSW_ISF_SC_EES1N_EEESI_SJ_SI_SJ_NS1I_6fusion15FusionCallbacksIS1M_NS1P_17LinearCombinationISI_fSI_fLNS_15FloatRoundStyleE2EEESH_S1O_JEEENS4_5SM1004TMEM4LOAD26SM100_TMEM_LOAD_16dp32b32xES14_S1E_NS4_39AutoVectorizingCopyWithAssumedAlignmentILi128EEENS4_14SM90_TMA_STOREES1E_S20_S20_EEEvvEEEEvNT_6ParamsE)
        /*0038*/ 	.word	0x00000000


	//----- nvinfo : EIATTR_MIN_STACK_SIZE
	.align		4
.L_27:
        /*003c*/ 	.byte	0x04, 0x12
        /*003e*/ 	.short	(.L_29 - .L_28)
	.align		4
.L_28:
        /*0040*/ 	.word	index@(_ZN7cutlass13device_kernelINS_4gemm6kernel13GemmUniversalIN4cute5tupleIJiiiiEEENS1_10collective13CollectiveMmaINS1_35MainloopSm100TmaUmmaWarpSpecializedILi3ELi2ELi4ENS5_IJNS4_1CILi2EEENSA_ILi1EEESC_EEEEENS5_IJNSA_ILi64EEENSA_ILi128EEESF_EEENS_12float_e5m2_tENS5_IJlSC_lEEESI_SJ_NS4_8TiledMMAINS4_8MMA_AtomIJNS4_10MMA_TraitsINS4_19SM100_MMA_F8F6F4_SSEJSI_SI_fSF_SG_NS4_17integral_constantINS4_4UMMA5MajorELSQ_0EEESR_NSO_INSP_7ScaleInELSS_0EEEST_EEEEEENS4_6LayoutINS5_IJSC_SC_SC_EEENS5_IJNSA_ILi0EEESY_SY_EEEEENS5_IJNS4_10UnderscoreES11_S11_EEEEENS4_13SM90_TMA_LOADENS4_14ComposedLayoutINS4_7SwizzleILi2ELi4ELi3EEENS4_18smem_ptr_flag_bitsILi8EEENSW_INS5_IJNSA_ILi8EEESF_EEENS5_IJSF_SC_EEEEEEEvNS4_8identityENS4_23SM90_TMA_LOAD_MULTICASTES1E_vS1F_EENS_8epilogue10collective18CollectiveEpilogueINS1I_23Sm100TmaWarpSpecializedILi2ELi2ELi32ELb0ELb0EEEJSH_NS5_IJNSW_ISF_SC_EES1N_EEESI_SJ_SI_SJ_NS1I_6fusion15FusionCallbacksIS1M_NS1P_17LinearCombinationISI_fSI_fLNS_15FloatRoundStyleE2EEESH_S1O_JEEENS4_5SM1004TMEM4LOAD26SM100_TMEM_LOAD_16dp32b32xES14_S1E_NS4_39AutoVectorizingCopyWithAssumedAlignmentILi128EEENS4_14SM90_TMA_STOREES1E_S20_S20_EEEvvEEEEvNT_6ParamsE)
        /*0044*/ 	.word	0x00000000
.L_29:


//--------------------- .nv.compat                --------------------------
	.section	.nv.compat,"",@"SHT_CUDA_COMPAT_INFO"
	.align	4
        /*0000*/ 	.byte	0x02, 0x09, 0x01, 0x00, 0x02, 0x02, 0x02, 0x00, 0x02, 0x05, 0x05, 0x00, 0x03, 0x07, 0x01, 0x01
        /*0010*/ 	.byte	0x02, 0x03, 0x01, 0x00, 0x02, 0x06, 0x01, 0x00, 0x04, 0x0b, 0x08, 0x00, 0x09, 0x00, 0x00, 0x00
        /*0020*/ 	.byte	0x00, 0x00, 0x00, 0x00


//--------------------- .nv.info._ZN7cutlass13device_kernelINS_4gemm6kernel13GemmUniversalIN4cute5tupleIJiiiiEEENS1_10collective13CollectiveMmaINS1_35MainloopSm100TmaUmmaWarpSpecializedILi3ELi2ELi4ENS5_IJNS4_1CILi2EEENSA_ILi1EEESC_EEEEENS5_IJNSA_ILi64EEENSA_ILi128EEESF_EEENS_12float_e5m2_tENS5_IJlSC_lEEESI_SJ_NS4_8TiledMMAINS4_8MMA_AtomIJNS4_10MMA_TraitsINS4_19SM100_MMA_F8F6F4_SSEJSI_SI_fSF_SG_NS4_17integral_constantINS4_4UMMA5MajorELSQ_0EEESR_NSO_INSP_7ScaleInELSS_0EEEST_EEEEEENS4_6LayoutINS5_IJSC_SC_SC_EEENS5_IJNSA_ILi0EEESY_SY_EEEEENS5_IJNS4_10UnderscoreES11_S11_EEEEENS4_13SM90_TMA_LOADENS4_14ComposedLayoutINS4_7SwizzleILi2ELi4ELi3EEENS4_18smem_ptr_flag_bitsILi8EEENSW_INS5_IJNSA_ILi8EEESF_EEENS5_IJSF_SC_EEEEEEEvNS4_8identityENS4_23SM90_TMA_LOAD_MULTICASTES1E_vS1F_EENS_8epilogue10collective18CollectiveEpilogueINS1I_23Sm100TmaWarpSpecializedILi2ELi2ELi32ELb0ELb0EEEJSH_NS5_IJNSW_ISF_SC_EES1N_EEESI_SJ_SI_SJ_NS1I_6fusion15FusionCallbacksIS1M_NS1P_17LinearCombinationISI_fSI_fLNS_15FloatRoundStyleE2EEESH_S1O_JEEENS4_5SM1004TMEM4LOAD26SM100_TMEM_LOAD_16dp32b32xES14_S1E_NS4_39AutoVectorizingCopyWithAssumedAlignmentILi128EEENS4_14SM90_TMA_STOREES1E_S20_S20_EEEvvEEEEvNT_6ParamsE --------------------------
	.section	.nv.info._ZN7cutlass13device_kernelINS_4gemm6kernel13GemmUniversalIN4cute5tupleIJiiiiEEENS1_10collective13CollectiveMmaINS1_35MainloopSm100TmaUmmaWarpSpecializedILi3ELi2ELi4ENS5_IJNS4_1CILi2EEENSA_ILi1EEESC_EEEEENS5_IJNSA_ILi64EEENSA_ILi128EEESF_EEENS_12float_e5m2_tENS5_IJlSC_lEEESI_SJ_NS4_8TiledMMAINS4_8MMA_AtomIJNS4_10MMA_TraitsINS4_19SM100_MMA_F8F6F4_SSEJSI_SI_fSF_SG_NS4_17integral_constantINS4_4UMMA5MajorELSQ_0EEESR_NSO_INSP_7ScaleInELSS_0EEEST_EEEEEENS4_6LayoutINS5_IJSC_SC_SC_EEENS5_IJNSA_ILi0EEESY_SY_EEEEENS5_IJNS4_10UnderscoreES11_S11_EEEEENS4_13SM90_TMA_LOADENS4_14ComposedLayoutINS4_7SwizzleILi2ELi4ELi3EEENS4_18smem_ptr_flag_bitsILi8EEENSW_INS5_IJNSA_ILi8EEESF_EEENS5_IJSF_SC_EEEEEEEvNS4_8identityENS4_23SM90_TMA_LOAD_MULTICASTES1E_vS1F_EENS_8epilogue10collective18CollectiveEpilogueINS1I_23Sm100TmaWarpSpecializedILi2ELi2ELi32ELb0ELb0EEEJSH_NS5_IJNSW_ISF_SC_EES1N_EEESI_SJ_SI_SJ_NS1I_6fusion15FusionCallbacksIS1M_NS1P_17LinearCombinationISI_fSI_fLNS_15FloatRoundStyleE2EEESH_S1O_JEEENS4_5SM1004TMEM4LOAD26SM100_TMEM_LOAD_16dp32b32xES14_S1E_NS4_39AutoVectorizingCopyWithAssumedAlignmentILi128EEENS4_14SM90_TMA_STOREES1E_S20_S20_EEEvvEEEEvNT_6ParamsE,"",@"SHT_CUDA_INFO"
	.sectionflags	@""
	.align	4


	//----- nvinfo : EIATTR_CUDA_API_VERSION
	.align		4
        /*0000*/ 	.byte	0x04, 0x37
        /*0002*/ 	.short	(.L_31 - .L_30)
.L_30:
        /*0004*/ 	.word	0x00000082


	//----- nvinfo : EIATTR_KPARAM_INFO
	.align		4
.L_31:
        /*0008*/ 	.byte	0x04, 0x17
        /*000a*/ 	.short	(.L_33 - .L_32)
.L_32:
        /*000c*/ 	.word	0x00000000
        /*0010*/ 	.short	0x0000
        /*0012*/ 	.short	0x0000
        /*0014*/ 	.byte	0x00, 0xf0, 0x01, 0x20


	//----- nvinfo : EIATTR_AT_ENTRY_FRAGMENTS
	.align		4
.L_33:
        /*0018*/ 	.byte	0x04, 0x4f
        /*001a*/ 	.short	(.L_35 - .L_34)


	//   ....[0]....
.L_34:
        /*001c*/ 	.word	0x00000006


	//----- nvinfo : EIATTR_RESERVED_SMEM_USED
	.align		4
.L_35:
        /*0020*/ 	.byte	0x01, 0x41
	.zero		2


	//----- nvinfo : EIATTR_SPARSE_MMA_MASK
	.align		4
        /*0024*/ 	.byte	0x03, 0x50
        /*0026*/ 	.short	0x0000


	//----- nvinfo : EIATTR_TCGEN05_1CTA_USED
	.align		4
        /*0028*/ 	.byte	0x01, 0x51
	.zero		2


	//----- nvinfo : EIATTR_MAXREG_COUNT
	.align		4
        /*002c*/ 	.byte	0x03, 0x1b
        /*002e*/ 	.short	0x00ff


	//----- nvinfo : EIATTR_NUM_BARRIERS
	.align		4
        /*0030*/ 	.byte	0x02, 0x4c
        /*0032*/ 	.byte	0x07
	.zero		1


	//----- nvinfo : EIATTR_EXTERNS
	.align		4
        /*0034*/ 	.byte	0x04, 0x0f
        /*0036*/ 	.short	(.L_37 - .L_36)


	//   ....[0]....
	.align		4
.L_36:
        /*0038*/ 	.word	index@(__assertfail)


	//----- nvinfo : EIATTR_MERCURY_ISA_VERSION
	.align		4
.L_37:
        /*003c*/ 	.byte	0x03, 0x5f
        /*003e*/ 	.short	0x0101


	//----- nvinfo : EIATTR_INT_WARP_WIDE_INSTR_OFFSETS
	.align		4
        /*0040*/ 	.byte	0x04, 0x31
        /*0042*/ 	.short	(.L_39 - .L_38)


	//   ....[0]....
.L_38:
        /*0044*/ 	.word	0x00003ac0


	//   ....[1]....
        /*0048*/ 	.word	0x00003ae0


	//   ....[2]....
        /*004c*/ 	.word	0x00003b10


	//   ....[3]....
        /*0050*/ 	.word	0x000046e0


	//   ....[4]....
        /*0054*/ 	.word	0x00004750


	//   ....[5]....
        /*0058*/ 	.word	0x00004840


	//   ....[6]....
        /*005c*/ 	.word	0x000048f0


	//----- nvinfo : EIATTR_COOP_GROUP_MASK_REGIDS
	.align		4
.L_39:
        /*0060*/ 	.byte	0x04, 0x29
        /*0062*/ 	.short	(.L_41 - .L_40)


	//   ....[0]....
.L_40:
        /*0064*/ 	.word	0xffffffff


	//   ....[1]....
        /*0068*/ 	.word	0xffffffff


	//   ....[2]....
        /*006c*/ 	.word	0xffffffff


	//   ....[3]....
        /*0070*/ 	.word	0xffffffff


	//   ....[4]....
        /*0074*/ 	.word	0xffffffff


	//   ....[5]....
        /*0078*/ 	.word	0xffffffff


	//   ....[6]....
        /*007c*/ 	.word	0xffffffff


	//   ....[7]....
        /*0080*/ 	.word	0xffffffff


	//   ....[8]....
        /*0084*/ 	.word	0xffffffff


	//   ....[9]....
        /*0088*/ 	.word	0xffffffff


	//   ....[10]....
        /*008c*/ 	.word	0xffffffff


	//   ....[11]....
        /*0090*/ 	.word	0xffffffff


	//   ....[12]....
        /*0094*/ 	.word	0xffffffff


	//   ....[13]....
        /*0098*/ 	.word	0xffffffff


	//----- nvinfo : EIATTR_COOP_GROUP_INSTR_OFFSETS
	.align		4
.L_41:
        /*009c*/ 	.byte	0x04, 0x28
        /*009e*/ 	.short	(.L_43 - .L_42)


	//   ....[0]....
.L_42:
        /*00a0*/ 	.word	0x00000080


	//   ....[1]....
        /*00a4*/ 	.word	0x000004f0


	//   ....[2]....
        /*00a8*/ 	.word	0x00000670


	//   ....[3]....
        /*00ac*/ 	.word	0x000007d0


	//   ....[4]....
        /*00b0*/ 	.word	0x000008d0


	//   ....[5]....
        /*00b4*/ 	.word	0x00000a40


	//   ....[6]....
        /*00b8*/ 	.word	0x00000be0


	//   ....[7]....
        /*00bc*/ 	.word	0x00000d90


	//   ....[8]....
        /*00c0*/ 	.word	0x00001f50


	//   ....[9]....
        /*00c4*/ 	.word	0x00002d90


	//   ....[10]....
        /*00c8*/ 	.word	0x00002fa0


	//   ....[11]....
        /*00cc*/ 	.word	0x00002fd0


	//   ....[12]....
        /*00d0*/ 	.word	0x000039a0


	//   ....[13]....
        /*00d4*/ 	.word	0x00003bd0


	//----- nvinfo : EIATTR_VRC_CTA_INIT_COUNT
	.align		4
.L_43:
        /*00d8*/ 	.byte	0x02, 0x4a
        /*00da*/ 	.byte	0x80
	.zero		1


	//----- nvinfo : EIATTR_SYSCALL_OFFSETS
	.align		4
        /*00dc*/ 	.byte	0x04, 0x46
        /*00de*/ 	.short	(.L_45 - .L_44)


	//   ....[0]....
.L_44:
        /*00e0*/ 	.word	0x00005500


	//   ....[1]....
        /*00e4*/ 	.word	0x00005640


	//   ....[2]....
        /*00e8*/ 	.word	0x00005e70


	//   ....[3]....
        /*00ec*/ 	.word	0x00006c00


	//----- nvinfo : EIATTR_MBARRIER_INSTR_OFFSETS
	.align		4
.L_45:
        /*00f0*/ 	.byte	0x04, 0x39
        /*00f2*/ 	.short	(.L_47 - .L_46)


	//   ....[0]....
.L_46:
        /*00f4*/ 	.word	0x00000600
        /*00f8*/ 	.word	0x000000ff
        /*00fc*/ 	.word	0x00000000
        /*0100*/ 	.short	0x0100
        /*0102*/ 	.byte	0x04
	.zero		1


	//   ....[1]....
        /*0104*/ 	.word	0x00000610
        /*0108*/ 	.word	0x000000ff
        /*010c*/ 	.word	0x00000018
        /*0110*/ 	.short	0x0100
        /*0112*/ 	.byte	0x04
	.zero		1


	//   ....[2]....
        /*0114*/ 	.word	0x00000620
        /*0118*/ 	.word	0x000000ff
        /*011c*/ 	.word	0x00000008
        /*0120*/ 	.short	0x0100
        /*0122*/ 	.byte	0x04
	.zero		1


	//   ....[3]....
        /*0124*/ 	.word	0x00000630
        /*0128*/ 	.word	0x000000ff
        /*012c*/ 	.word	0x00000020
        /*0130*/ 	.short	0x0100
        /*0132*/ 	.byte	0x04
	.zero		1


	//   ....[4]....
        /*0134*/ 	.word	0x00000640
        /*0138*/ 	.word	0x000000ff
        /*013c*/ 	.word	0x00000010
        /*0140*/ 	.short	0x0100
        /*0142*/ 	.byte	0x04
	.zero		1


	//   ....[5]....
        /*0144*/ 	.word	0x00000650
        /*0148*/ 	.word	0x000000ff
        /*014c*/ 	.word	0x00000028
        /*0150*/ 	.short	0x0100
        /*0152*/ 	.byte	0x04
	.zero		1


	//   ....[6]....
        /*0154*/ 	.word	0x00000780
        /*0158*/ 	.word	0x000000ff
        /*015c*/ 	.word	0x00000030
        /*0160*/ 	.short	0x0100
        /*0162*/ 	.byte	0x04
	.zero		1


	//   ....[7]....
        /*0164*/ 	.word	0x00000790
        /*0168*/ 	.word	0x000000ff
        /*016c*/ 	.word	0x00000040
        /*0170*/ 	.short	0x0100
        /*0172*/ 	.byte	0x04
	.zero		1


	//   ....[8]....
        /*0174*/ 	.word	0x000007a0
        /*0178*/ 	.word	0x000000ff
        /*017c*/ 	.word	0x00000038
        /*0180*/ 	.short	0x0100
        /*0182*/ 	.byte	0x04
	.zero		1


	//   ....[9]....
        /*0184*/ 	.word	0x000007b0
        /*0188*/ 	.word	0x000000ff
        /*018c*/ 	.word	0x00000048
        /*0190*/ 	.short	0x0100
        /*0192*/ 	.byte	0x04
	.zero		1


	//   ....[10]....
        /*0194*/ 	.word	0x000008a0
        /*0198*/ 	.word	0x000000ff
        /*019c*/ 	.word	0x00000050
        /*01a0*/ 	.short	0x0100
        /*01a2*/ 	.byte	0x06
	.zero		1


	//   ....[11]....
        /*01a4*/ 	.word	0x000008b0
        /*01a8*/ 	.word	0x000000ff
        /*01ac*/ 	.word	0x00000058
        /*01b0*/ 	.short	0x0100
        /*01b2*/ 	.byte	0x06
	.zero		1


	//   ....[12]....
        /*01b4*/ 	.word	0x000009f0
        /*01b8*/ 	.word	0x000000ff
        /*01bc*/ 	.word	0x00000060
        /*01c0*/ 	.short	0x0100
        /*01c2*/ 	.byte	0x06
	.zero		1


	//   ....[13]....
        /*01c4*/ 	.word	0x00000a00
        /*01c8*/ 	.word	0x000000ff
        /*01cc*/ 	.word	0x00000070
        /*01d0*/ 	.short	0x0100
        /*01d2*/ 	.byte	0x06
	.zero		1


	//   ....[14]....
        /*01d4*/ 	.word	0x00000a10
        /*01d8*/ 	.word	0x000000ff
        /*01dc*/ 	.word	0x00000068
        /*01e0*/ 	.short	0x0100
        /*01e2*/ 	.byte	0x06
	.zero		1


	//   ....[15]....
        /*01e4*/ 	.word	0x00000a20
        /*01e8*/ 	.word	0x000000ff
        /*01ec*/ 	.word	0x00000078
        /*01f0*/ 	.short	0x0100
        /*01f2*/ 	.byte	0x06
	.zero		1


	//   ....[16]....
        /*01f4*/ 	.word	0x00000b50
        /*01f8*/ 	.word	0x000000ff
        /*01fc*/ 	.word	0x00000080
        /*0200*/ 	.short	0x0100
        /*0202*/ 	.byte	0x04
	.zero		1


	//   ....[17]....
        /*0204*/ 	.word	0x00000b60
        /*0208*/ 	.word	0x000000ff
        /*020c*/ 	.word	0x000000a0
        /*0210*/ 	.short	0x0100
        /*0212*/ 	.byte	0x04
	.zero		1


	//   ....[18]....
        /*0214*/ 	.word	0x00000b70
        /*0218*/ 	.word	0x000000ff
        /*021c*/ 	.word	0x00000088
        /*0220*/ 	.short	0x0100
        /*0222*/ 	.byte	0x04
	.zero		1


	//   ....[19]....
        /*0224*/ 	.word	0x00000b80
        /*0228*/ 	.word	0x000000ff
        /*022c*/ 	.word	0x000000a8
        /*0230*/ 	.short	0x0100
        /*0232*/ 	.byte	0x04
	.zero		1


	//   ....[20]....
        /*0234*/ 	.word	0x00000b90
        /*0238*/ 	.word	0x000000ff
        /*023c*/ 	.word	0x00000090
        /*0240*/ 	.short	0x0100
        /*0242*/ 	.byte	0x04
	.zero		1


	//   ....[21]....
        /*0244*/ 	.word	0x00000ba0
        /*0248*/ 	.word	0x000000ff
        /*024c*/ 	.word	0x000000b0
        /*0250*/ 	.short	0x0100
        /*0252*/ 	.byte	0x04
	.zero		1


	//   ....[22]....
        /*0254*/ 	.word	0x00000bb0
        /*0258*/ 	.word	0x000000ff
        /*025c*/ 	.word	0x00000098
        /*0260*/ 	.short	0x0100
        /*0262*/ 	.byte	0x04
	.zero		1


	//   ....[23]....
        /*0264*/ 	.word	0x00000bc0
        /*0268*/ 	.word	0x000000ff
        /*026c*/ 	.word	0x000000b8
        /*0270*/ 	.short	0x0100
        /*0272*/ 	.byte	0x04
	.zero		1


	//   ....[24]....
        /*0274*/ 	.word	0x00000cb0
        /*0278*/ 	.word	0x000000ff
        /*027c*/ 	.word	0x000000c0
        /*0280*/ 	.short	0x0100
        /*0282*/ 	.byte	0x04
	.zero		1


	//   ....[25]....
        /*0284*/ 	.word	0x00000cc0
        /*0288*/ 	.word	0x000000ff
        /*028c*/ 	.word	0x000000d0
        /*0290*/ 	.short	0x0100
        /*0292*/ 	.byte	0x04
	.zero		1


	//   ....[26]....
        /*0294*/ 	.word	0x00000cd0
        /*0298*/ 	.word	0x000000ff
        /*029c*/ 	.word	0x000000c8
        /*02a0*/ 	.short	0x0100
        /*02a2*/ 	.byte	0x04
	.zero		1


	//   ....[27]....
        /*02a4*/ 	.word	0x00000ce0
        /*02a8*/ 	.word	0x000000ff
        /*02ac*/ 	.word	0x000000d8
        /*02b0*/ 	.short	0x0100
        /*02b2*/ 	.byte	0x04
	.zero		1


	//   ....[28]....
        /*02b4*/ 	.word	0x00001800
        /*02b8*/ 	.word	0x00000000
        /*02bc*/ 	.word	0x000000d0
        /*02c0*/ 	.short	0x010a
        /*02c2*/ 	.byte	0xff
	.zero		1


	//   ....[29]....
        /*02c4*/ 	.word	0x00001820
        /*02c8*/ 	.word	0x00000000
        /*02cc*/ 	.word	0x000000c0
        /*02d0*/ 	.short	0x0101
        /*02d2*/ 	.byte	0xff
	.zero		1


	//   ....[30]....
        /*02d4*/ 	.word	0x000018e0
        /*02d8*/ 	.word	0x000000ff
        /*02dc*/ 	.word	0x00000018
        /*02e0*/ 	.short	0x010a
        /*02e2*/ 	.byte	0x04
	.zero		1


	//   ....[31]....
        /*02e4*/ 	.word	0x00001960
        /*02e8*/ 	.word	0x000000ff
        /*02ec*/ 	.word	0x00000018
        /*02f0*/ 	.short	0x010a
        /*02f2*/ 	.byte	0x21
	.zero		1


	//   ....[32]....
        /*02f4*/ 	.word	0x00001af0
        /*02f8*/ 	.word	0x000000ff
        /*02fc*/ 	.word	0x00000018
        /*0300*/ 	.short	0x010a
        /*0302*/ 	.byte	0x08
	.zero		1


	//   ....[33]....
        /*0304*/ 	.word	0x00001c10
        /*0308*/ 	.word	0x000000ff
        /*030c*/ 	.word	0x00000058
        /*0310*/ 	.short	0x0101
        /*0312*/ 	.byte	0x07
	.zero		1


	//   ....[34]....
        /*0314*/ 	.word	0x00001c30
        /*0318*/ 	.word	0x000000ff
        /*031c*/ 	.word	0x00000018
        /*0320*/ 	.short	0x010a
        /*0322*/ 	.byte	0x04
	.zero		1


	//   ....[35]....
        /*0324*/ 	.word	0x00001cb0
        /*0328*/ 	.word	0x000000ff
        /*032c*/ 	.word	0x00000018
        /*0330*/ 	.short	0x010a
        /*0332*/ 	.byte	0x09
	.zero		1


	//   ....[36]....
        /*0334*/ 	.word	0x00001e50
        /*0338*/ 	.word	0x000000ff
        /*033c*/ 	.word	0x00000018
        /*0340*/ 	.short	0x010a
        /*0342*/ 	.byte	0x06
	.zero		1


	//   ....[37]....
        /*0344*/ 	.word	0x00001f80
        /*0348*/ 	.word	0x00000003
        /*034c*/ 	.word	0x00000060
        /*0350*/ 	.short	0x010a
        /*0352*/ 	.byte	0xff
	.zero		1


	//   ....[38]....
        /*0354*/ 	.word	0x000020d0
        /*0358*/ 	.word	0x00000000
        /*035c*/ 	.word	0x00000000
        /*0360*/ 	.short	0x0101
        /*0362*/ 	.byte	0xff
	.zero		1


	//   ....[39]....
        /*0364*/ 	.word	0x00002670
        /*0368*/ 	.word	0x000000ff
        /*036c*/ 	.word	0x00000000
        /*0370*/ 	.short	0x010a
        /*0372*/ 	.byte	0x04
	.zero		1


	//   ....[40]....
        /*0374*/ 	.word	0x00002700
        /*0378*/ 	.word	0x000000ff
        /*037c*/ 	.word	0x00000000
        /*0380*/ 	.short	0x010a
        /*0382*/ 	.byte	0x05
	.zero		1


	//   ....[41]....
        /*0384*/ 	.word	0x000027a0
        /*0388*/ 	.word	0x00000000
        /*038c*/ 	.word	0x00000000
        /*0390*/ 	.short	0x010a
        /*0392*/ 	.byte	0xff
	.zero		1


	//   ....[42]....
        /*0394*/ 	.word	0x000028e0
        /*0398*/ 	.word	0x00000002
        /*039c*/ 	.word	0x000000c0
        /*03a0*/ 	.short	0x010a
        /*03a2*/ 	.byte	0xff
	.zero		1


	//   ....[43]....
        /*03a4*/ 	.word	0x00002940
        /*03a8*/ 	.word	0x00000004
        /*03ac*/ 	.word	0x00000000
        /*03b0*/ 	.short	0x0101
        /*03b2*/ 	.byte	0xff
	.zero		1


	//   ....[44]....
        /*03b4*/ 	.word	0x00002960
        /*03b8*/ 	.word	0x000000ff
        /*03bc*/ 	.word	0x00000070
        /*03c0*/ 	.short	0x010a
        /*03c2*/ 	.byte	0x04
	.zero		1


	//   ....[45]....
        /*03c4*/ 	.word	0x00002a80
        /*03c8*/ 	.word	0x00000002
        /*03cc*/ 	.word	0x00000060
        /*03d0*/ 	.short	0x010a
        /*03d2*/ 	.byte	0xff
	.zero		1


	//   ....[46]....
        /*03d4*/ 	.word	0x00002b90
        /*03d8*/ 	.word	0x00000002
        /*03dc*/ 	.word	0x00000000
        /*03e0*/ 	.short	0x0101
        /*03e2*/ 	.byte	0xff
	.zero		1


	//   ....[47]....
        /*03e4*/ 	.word	0x00002c20
        /*03e8*/ 	.word	0x000000ff
        /*03ec*/ 	.word	0x00000070
        /*03f0*/ 	.short	0x0106
        /*03f2*/ 	.byte	0x04
	.zero		1


	//   ....[48]....
        /*03f4*/ 	.word	0x00002c40
        /*03f8*/ 	.word	0x000000ff
        /*03fc*/ 	.word	0x00000070
        /*0400*/ 	.short	0x010a
        /*0402*/ 	.byte	0x04
	.zero		1


	//   ....[49]....
        /*0404*/ 	.word	0x00002cd0
        /*0408*/ 	.word	0x000000ff
        /*040c*/ 	.word	0x00000070
        /*0410*/ 	.short	0x0106
        /*0412*/ 	.byte	0x07
	.zero		1


	//   ....[50]....
        /*0414*/ 	.word	0x00002d10
        /*0418*/ 	.word	0x00000000
        /*041c*/ 	.word	0x00000070
        /*0420*/ 	.short	0x010a
        /*0422*/ 	.byte	0xff
	.zero		1


	//   ....[51]....
        /*0424*/ 	.word	0x00003230
        /*0428*/ 	.word	0x00000000
        /*042c*/ 	.word	0x00000060
        /*0430*/ 	.short	0x010a
        /*0432*/ 	.byte	0xff
	.zero		1


	//   ....[52]....
        /*0434*/ 	.word	0x00003330
        /*0438*/ 	.word	0x00000003
        /*043c*/ 	.word	0x00000000
        /*0440*/ 	.short	0x0101
        /*0442*/ 	.byte	0xff
	.zero		1


	//   ....[53]....
        /*0444*/ 	.word	0x00003340
        /*0448*/ 	.word	0x000000ff
        /*044c*/ 	.word	0x00000000
        /*0450*/ 	.short	0x010a
        /*0452*/ 	.byte	0x04
	.zero		1


	//   ....[54]....
        /*0454*/ 	.word	0x000033c0
        /*0458*/ 	.word	0x000000ff
        /*045c*/ 	.word	0x000000a0
        /*0460*/ 	.short	0x010a
        /*0462*/ 	.byte	0x17
	.zero		1


	//   ....[55]....
        /*0464*/ 	.word	0x000034a0
        /*0468*/ 	.word	0x000000ff
        /*046c*/ 	.word	0x00000000
        /*0470*/ 	.short	0x010a
        /*0472*/ 	.byte	0x05
	.zero		1


	//   ....[56]....
        /*0474*/ 	.word	0x000035e0
        /*0478*/ 	.word	0x000000ff
        /*047c*/ 	.word	0x00000000
        /*0480*/ 	.short	0x010a
        /*0482*/ 	.byte	0x04
	.zero		1


	//   ....[57]....
        /*0484*/ 	.word	0x000037d0
        /*0488*/ 	.word	0x000000ff
        /*048c*/ 	.word	0x00000000
        /*0490*/ 	.short	0x010a
        /*0492*/ 	.byte	0x04
	.zero		1


	//   ....[58]....
        /*0494*/ 	.word	0x00003860
        /*0498*/ 	.word	0x000000ff
        /*049c*/ 	.word	0x00000000
        /*04a0*/ 	.short	0x010a
        /*04a2*/ 	.byte	0x05
	.zero		1


	//   ....[59]....
        /*04a4*/ 	.word	0x000038f0
        /*04a8*/ 	.word	0x000000ff
        /*04ac*/ 	.word	0x00000000
        /*04b0*/ 	.short	0x010a
        /*04b2*/ 	.byte	0x05
	.zero		1


	//   ....[60]....
        /*04b4*/ 	.word	0x00003980
        /*04b8*/ 	.word	0x000000ff
        /*04bc*/ 	.word	0x00000000
        /*04c0*/ 	.short	0x010a
        /*04c2*/ 	.byte	0x04
	.zero		1


	//   ....[61]....
        /*04c4*/ 	.word	0x00003ea0
        /*04c8*/ 	.word	0x00000008
        /*04cc*/ 	.word	0x00000060
        /*04d0*/ 	.short	0x010a
        /*04d2*/ 	.byte	0xff
	.zero		1


	//   ....[62]....
        /*04d4*/ 	.word	0x00004010
        /*04d8*/ 	.word	0x00000000
        /*04dc*/ 	.word	0x00000000
        /*04e0*/ 	.short	0x0101
        /*04e2*/ 	.byte	0xff
	.zero		1


	//   ....[63]....
        /*04e4*/ 	.word	0x000044f0
        /*04e8*/ 	.word	0x000000ff
        /*04ec*/ 	.word	0x00000058
        /*04f0*/ 	.short	0x010a
        /*04f2*/ 	.byte	0x15
	.zero		1


	//   ....[64]....
        /*04f4*/ 	.word	0x00004680
        /*04f8*/ 	.word	0x000000ff
        /*04fc*/ 	.word	0x00000040
        /*0500*/ 	.short	0x010a
        /*0502*/ 	.byte	0x15
	.zero		1


	//   ....[65]....
        /*0504*/ 	.word	0x000047f0
        /*0508*/ 	.word	0x000000ff
        /*050c*/ 	.word	0x00000030
        /*0510*/ 	.short	0x010b
        /*0512*/ 	.byte	0x15
	.zero		1


	//   ....[66]....
        /*0514*/ 	.word	0x00004800
        /*0518*/ 	.word	0x000000ff
        /*051c*/ 	.word	0x00000000
        /*0520*/ 	.short	0x0101
        /*0522*/ 	.byte	0x27
	.zero		1


	//   ....[67]....
        /*0524*/ 	.word	0x00004810
        /*0528*/ 	.word	0x000000ff
        /*052c*/ 	.word	0x00000048
        /*0530*/ 	.short	0x010a
        /*0532*/ 	.byte	0x15
	.zero		1


	//   ....[68]....
        /*0534*/ 	.word	0x000049f0
        /*0538*/ 	.word	0x000000ff
        /*053c*/ 	.word	0x00000038
        /*0540*/ 	.short	0x010b
        /*0542*/ 	.byte	0x15
	.zero		1


	//   ....[69]....
        /*0544*/ 	.word	0x00004a00
        /*0548*/ 	.word	0x000000ff
        /*054c*/ 	.word	0x00000000
        /*0550*/ 	.short	0x0101
        /*0552*/ 	.byte	0x26
	.zero		1


	//   ....[70]....
        /*0554*/ 	.word	0x00004a30
        /*0558*/ 	.word	0x000000ff
        /*055c*/ 	.word	0x00000040
        /*0560*/ 	.short	0x010a
        /*0562*/ 	.byte	0x15
	.zero		1


	//   ....[71]....
        /*0564*/ 	.word	0x00004a70
        /*0568*/ 	.word	0x00000000
        /*056c*/ 	.word	0x00000048
        /*0570*/ 	.short	0x010a
        /*0572*/ 	.byte	0xff
	.zero		1


	//   ....[72]....
        /*0574*/ 	.word	0x00004da0
        /*0578*/ 	.word	0x00000003
        /*057c*/ 	.word	0x00000060
        /*0580*/ 	.short	0x010a
        /*0582*/ 	.byte	0xff
	.zero		1


	//   ....[73]....
        /*0584*/ 	.word	0x00004f20
        /*0588*/ 	.word	0x00000000
        /*058c*/ 	.word	0x00000000
        /*0590*/ 	.short	0x0101
        /*0592*/ 	.byte	0xff
	.zero		1


	//   ....[74]....
        /*0594*/ 	.word	0x00005a60
        /*0598*/ 	.word	0x00000002
        /*059c*/ 	.word	0x00000030
        /*05a0*/ 	.short	0x010a
        /*05a2*/ 	.byte	0xff
	.zero		1


	//   ....[75]....
        /*05a4*/ 	.word	0x00005ad0
        /*05a8*/ 	.word	0x00000064
        /*05ac*/ 	.word	0x00000080
        /*05b0*/ 	.short	0x010a
        /*05b2*/ 	.byte	0xff
	.zero		1


	//   ....[76]....
        /*05b4*/ 	.word	0x00005bc0
        /*05b8*/ 	.word	0x00000002
        /*05bc*/ 	.word	0x00000030
        /*05c0*/ 	.short	0x010a
        /*05c2*/ 	.byte	0xff
	.zero		1


	//   ....[77]....
        /*05c4*/ 	.word	0x00005cd0
        /*05c8*/ 	.word	0x00000000
        /*05cc*/ 	.word	0x00000000
        /*05d0*/ 	.short	0x0101
        /*05d2*/ 	.byte	0xff
	.zero		1


	//   ....[78]....
        /*05d4*/ 	.word	0x00005d50
        /*05d8*/ 	.word	0x00000064
        /*05dc*/ 	.word	0x00000080
        /*05e0*/ 	.short	0x010a
        /*05e2*/ 	.byte	0xff
	.zero		1


	//   ....[79]....
        /*05e4*/ 	.word	0x000068a0
        /*05e8*/ 	.word	0x0000006d
        /*05ec*/ 	.word	0x00000030
        /*05f0*/ 	.short	0x010a
        /*05f2*/ 	.byte	0xff
	.zero		1


	//   ....[80]....
        /*05f4*/ 	.word	0x00006970
        /*05f8*/ 	.word	0x0000006d
        /*05fc*/ 	.word	0x00000030
        /*0600*/ 	.short	0x010a
        /*0602*/ 	.byte	0xff
	.zero		1


	//   ....[81]....
        /*0604*/ 	.word	0x00006a80
        /*0608*/ 	.word	0x00000000
        /*060c*/ 	.word	0x00000000
        /*0610*/ 	.short	0x0101
        /*0612*/ 	.byte	0xff
	.zero		1


	//   ....[82]....
        /*0614*/ 	.word	0x00006f10
        /*0618*/ 	.word	0x000000ff
        /*061c*/ 	.word	0x00000000
        /*0620*/ 	.short	0x0101
        /*0622*/ 	.byte	0x04
	.zero		1


	//   ....[83]....
        /*0624*/ 	.word	0x00007720
        /*0628*/ 	.word	0x00000000
        /*062c*/ 	.word	0x000000d0
        /*0630*/ 	.short	0x010a
        /*0632*/ 	.byte	0xff
	.zero		1


	//   ....[84]....
        /*0634*/ 	.word	0x00007780
        /*0638*/ 	.word	0x00000000
        /*063c*/ 	.word	0x00000018
        /*0640*/ 	.short	0x010a
        /*0642*/ 	.byte	0xff
	.zero		1


	//   ....[85]....
        /*0644*/ 	.word	0x000077e0
        /*0648*/ 	.word	0x00000000
        /*064c*/ 	.word	0x00000018
        /*0650*/ 	.short	0x010a
        /*0652*/ 	.byte	0xff
	.zero		1


	//   ....[86]....
        /*0654*/ 	.word	0x00007830
        /*0658*/ 	.word	0x00000003
        /*065c*/ 	.word	0x00000060
        /*0660*/ 	.short	0x010a
        /*0662*/ 	.byte	0xff
	.zero		1


	//   ....[87]....
        /*0664*/ 	.word	0x00007890
        /*0668*/ 	.word	0x00000000
        /*066c*/ 	.word	0x00000000
        /*0670*/ 	.short	0x010a
        /*0672*/ 	.byte	0xff
	.zero		1


	//   ....[88]....
        /*0674*/ 	.word	0x000078f0
        /*0678*/ 	.word	0x00000000
        /*067c*/ 	.word	0x00000000
        /*0680*/ 	.short	0x010a
        /*0682*/ 	.byte	0xff
	.zero		1


	//   ....[89]....
        /*0684*/ 	.word	0x00007940
        /*0688*/ 	.word	0x00000002
        /*068c*/ 	.word	0x000000c0
        /*0690*/ 	.short	0x010a
        /*0692*/ 	.byte	0xff
	.zero		1


	//   ....[90]....
        /*0694*/ 	.word	0x000079a0
        /*0698*/ 	.word	0x00000002
        /*069c*/ 	.word	0x00000070
        /*06a0*/ 	.short	0x010a
        /*06a2*/ 	.byte	0xff
	.zero		1


	//   ....[91]....
        /*06a4*/ 	.word	0x000079f0
        /*06a8*/ 	.word	0x00000002
        /*06ac*/ 	.word	0x00000060
        /*06b0*/ 	.short	0x010a
        /*06b2*/ 	.byte	0xff
	.zero		1


	//   ....[92]....
        /*06b4*/ 	.word	0x00007a50
        /*06b8*/ 	.word	0x00000000
        /*06bc*/ 	.word	0x00000070
        /*06c0*/ 	.short	0x010a
        /*06c2*/ 	.byte	0xff
	.zero		1


	//   ....[93]....
        /*06c4*/ 	.word	0x00007aa0
        /*06c8*/ 	.word	0x00000000
        /*06cc*/ 	.word	0x00000060
        /*06d0*/ 	.short	0x010a
        /*06d2*/ 	.byte	0xff
	.zero		1


	//   ....[94]....
        /*06d4*/ 	.word	0x00007b00
        /*06d8*/ 	.word	0x00000003
        /*06dc*/ 	.word	0x000000a0
        /*06e0*/ 	.short	0x010a
        /*06e2*/ 	.byte	0xff
	.zero		1


	//   ....[95]....
        /*06e4*/ 	.word	0x00007b60
        /*06e8*/ 	.word	0x00000000
        /*06ec*/ 	.word	0x00000000
        /*06f0*/ 	.short	0x010a
        /*06f2*/ 	.byte	0xff
	.zero		1


	//   ....[96]....
        /*06f4*/ 	.word	0x00007bc0
        /*06f8*/ 	.word	0x00000000
        /*06fc*/ 	.word	0x00000000
        /*0700*/ 	.short	0x010a
        /*0702*/ 	.byte	0xff
	.zero		1


	//   ....[97]....
        /*0704*/ 	.word	0x00007c20
        /*0708*/ 	.word	0x00000000
        /*070c*/ 	.word	0x00000000
        /*0710*/ 	.short	0x010a
        /*0712*/ 	.byte	0xff
	.zero		1


	//   ....[98]....
        /*0714*/ 	.word	0x00007c80
        /*0718*/ 	.word	0x00000000
        /*071c*/ 	.word	0x00000000
        /*0720*/ 	.short	0x010a
        /*0722*/ 	.byte	0xff
	.zero		1


	//   ....[99]....
        /*0724*/ 	.word	0x00007ce0
        /*0728*/ 	.word	0x00000000
        /*072c*/ 	.word	0x00000000
        /*0730*/ 	.short	0x010a
        /*0732*/ 	.byte	0xff
	.zero		1


	//   ....[100]....
        /*0734*/ 	.word	0x00007d30
        /*0738*/ 	.word	0x00000008
        /*073c*/ 	.word	0x00000060
        /*0740*/ 	.short	0x010a
        /*0742*/ 	.byte	0xff
	.zero		1


	//   ....[101]....
        /*0744*/ 	.word	0x00007d90
        /*0748*/ 	.word	0x00000000
        /*074c*/ 	.word	0x00000058
        /*0750*/ 	.short	0x010a
        /*0752*/ 	.byte	0xff
	.zero		1


	//   ....[102]....
        /*0754*/ 	.word	0x00007df0
        /*0758*/ 	.word	0x00000005
        /*075c*/ 	.word	0x00000040
        /*0760*/ 	.short	0x010a
        /*0762*/ 	.byte	0xff
	.zero		1


	//   ....[103]....
        /*0764*/ 	.word	0x00007e50
        /*0768*/ 	.word	0x00000005
        /*076c*/ 	.word	0x00000048
        /*0770*/ 	.short	0x010a
        /*0772*/ 	.byte	0xff
	.zero		1


	//   ....[104]....
        /*0774*/ 	.word	0x00007eb0
        /*0778*/ 	.word	0x00000000
        /*077c*/ 	.word	0x00000040
        /*0780*/ 	.short	0x010a
        /*0782*/ 	.byte	0xff
	.zero		1


	//   ....[105]....
        /*0784*/ 	.word	0x00007f00
        /*0788*/ 	.word	0x00000003
        /*078c*/ 	.word	0x00000060
        /*0790*/ 	.short	0x010a
        /*0792*/ 	.byte	0xff
	.zero		1


	//   ....[106]....
        /*0794*/ 	.word	0x00007f50
        /*0798*/ 	.word	0x00000002
        /*079c*/ 	.word	0x00000030
        /*07a0*/ 	.short	0x010a
        /*07a2*/ 	.byte	0xff
	.zero		1


	//   ....[107]....
        /*07a4*/ 	.word	0x00007fa0
        /*07a8*/ 	.word	0x00000064
        /*07ac*/ 	.word	0x00000080
        /*07b0*/ 	.short	0x010a
        /*07b2*/ 	.byte	0xff
	.zero		1


	//   ....[108]....
        /*07b4*/ 	.word	0x00007ff0
        /*07b8*/ 	.word	0x0000006d
        /*07bc*/ 	.word	0x00000030
        /*07c0*/ 	.short	0x010a
        /*07c2*/ 	.byte	0xff
	.zero		1


	//----- nvinfo : EIATTR_NUM_MBARRIERS
	.align		4
.L_47:
        /*07c4*/ 	.byte	0x03, 0x38
        /*07c6*/ 	.short	0x001c


	//----- nvinfo : EIATTR_EXIT_INSTR_OFFSETS
	.align		4
        /*07c8*/ 	.byte	0x04, 0x1c
        /*07ca*/ 	.short	(.L_49 - .L_48)


	//   ....[0]....
.L_48:
        /*07cc*/ 	.word	0x000027d0


	//   ....[1]....
        /*07d0*/ 	.word	0x00002ce0


	//   ....[2]....
        /*07d4*/ 	.word	0x00002d40


	//   ....[3]....
        /*07d8*/ 	.word	0x00003be0


	//   ....[4]....
        /*07dc*/ 	.word	0x00004aa0


	//   ....[5]....
        /*07e0*/ 	.word	0x00004ae0


	//   ....[6]....
        /*07e4*/ 	.word	0x00007710


	//----- nvinfo : EIATTR_MAX_THREADS
	.align		4
.L_49:
        /*07e8*/ 	.byte	0x04, 0x05
        /*07ea*/ 	.short	(.L_51 - .L_50)
.L_50:
        /*07ec*/ 	.word	0x00000100
        /*07f0*/ 	.word	0x00000001
        /*07f4*/ 	.word	0x00000001


	//----- nvinfo : EIATTR_CRS_STACK_SIZE
	.align		4
.L_51:
        /*07f8*/ 	.byte	0x04, 0x1e
        /*07fa*/ 	.short	(.L_53 - .L_52)
.L_52:
        /*07fc*/ 	.word	0x00000000


	//----- nvinfo : EIATTR_CBANK_PARAM_SIZE
	.align		4
.L_53:
        /*0800*/ 	.byte	0x03, 0x19
        /*0802*/ 	.short	0x0800


	//----- nvinfo : EIATTR_PARAM_CBANK
	.align		4
        /*0804*/ 	.byte	0x04, 0x0a
        /*0806*/ 	.short	(.L_55 - .L_54)
	.align		4
.L_54:
        /*0808*/ 	.word	index@(.nv.constant0._ZN7cutlass13device_kernelINS_4gemm6kernel13GemmUniversalIN4cute5tupleIJiiiiEEENS1_10collective13CollectiveMmaINS1_35MainloopSm100TmaUmmaWarpSpecializedILi3ELi2ELi4ENS5_IJNS4_1CILi2EEENSA_ILi1EEESC_EEEEENS5_IJNSA_ILi64EEENSA_ILi128EEESF_EEENS_12float_e5m2_tENS5_IJlSC_lEEESI_SJ_NS4_8TiledMMAINS4_8MMA_AtomIJNS4_10MMA_TraitsINS4_19SM100_MMA_F8F6F4_SSEJSI_SI_fSF_SG_NS4_17integral_constantINS4_4UMMA5MajorELSQ_0EEESR_NSO_INSP_7ScaleInELSS_0EEEST_EEEEEENS4_6LayoutINS5_IJSC_SC_SC_EEENS5_IJNSA_ILi0EEESY_SY_EEEEENS5_IJNS4_10UnderscoreES11_S11_EEEEENS4_13SM90_TMA_LOADENS4_14ComposedLayoutINS4_7SwizzleILi2ELi4ELi3EEENS4_18smem_ptr_flag_bitsILi8EEENSW_INS5_IJNSA_ILi8EEESF_EEENS5_IJSF_SC_EEEEEEEvNS4_8identityENS4_23SM90_TMA_LOAD_MULTICASTES1E_vS1F_EENS_8epilogue10collective18CollectiveEpilogueINS1I_23Sm100TmaWarpSpecializedILi2ELi2ELi32ELb0ELb0EEEJSH_NS5_IJNSW_ISF_SC_EES1N_EEESI_SJ_SI_SJ_NS1I_6fusion15FusionCallbacksIS1M_NS1P_17LinearCombinationISI_fSI_fLNS_15FloatRoundStyleE2EEESH_S1O_JEEENS4_5SM1004TMEM4LOAD26SM100_TMEM_LOAD_16dp32b32xES14_S1E_NS4_39AutoVectorizingCopyWithAssumedAlignmentILi128EEENS4_14SM90_TMA_STOREES1E_S20_S20_EEEvvEEEEvNT_6ParamsE)
        /*080c*/ 	.short	0x0380
        /*080e*/ 	.short	0x0800


	//----- nvinfo : EIATTR_SW_WAR
	.align		4
.L_55:
        /*0810*/ 	.byte	0x04, 0x36
        /*0812*/ 	.short	(.L_57 - .L_56)
.L_56:
        /*0814*/ 	.word	0x00000008
.L_57:


//--------------------- .nv.callgraph             --------------------------
	.section	.nv.callgraph,"",@"SHT_CUDA_CALLGRAPH"
	.align	4
	.sectionentsize	8
	.align		4
        /*0000*/ 	.word	0x00000000
	.align		4
        /*0004*/ 	.word	0xffffffff
	.align		4
        /*0008*/ 	.word	index@(_ZN7cutlass13device_kernelINS_4gemm6kernel13GemmUniversalIN4cute5tupleIJiiiiEEENS1_10collective13CollectiveMmaINS1_35MainloopSm100TmaUmmaWarpSpecializedILi3ELi2ELi4ENS5_IJNS4_1CILi2EEENSA_ILi1EEESC_EEEEENS5_IJNSA_ILi64EEENSA_ILi128EEESF_EEENS_12float_e5m2_tENS5_IJlSC_lEEESI_SJ_NS4_8TiledMMAINS4_8MMA_AtomIJNS4_10MMA_TraitsINS4_19SM100_MMA_F8F6F4_SSEJSI_SI_fSF_SG_NS4_17integral_constantINS4_4UMMA5MajorELSQ_0EEESR_NSO_INSP_7ScaleInELSS_0EEEST_EEEEEENS4_6LayoutINS5_IJSC_SC_SC_EEENS5_IJNSA_ILi0EEESY_SY_EEEEENS5_IJNS4_10UnderscoreES11_S11_EEEEENS4_13SM90_TMA_LOADENS4_14ComposedLayoutINS4_7SwizzleILi2ELi4ELi3EEENS4_18smem_ptr_flag_bitsILi8EEENSW_INS5_IJNSA_ILi8EEESF_EEENS5_IJSF_SC_EEEEEEEvNS4_8identityENS4_23SM90_TMA_LOAD_MULTICASTES1E_vS1F_EENS_8epilogue10collective18CollectiveEpilogueINS1I_23Sm100TmaWarpSpecializedILi2ELi2ELi32ELb0ELb0EEEJSH_NS5_IJNSW_ISF_SC_EES1N_EEESI_SJ_SI_SJ_NS1I_6fusion15FusionCallbacksIS1M_NS1P_17LinearCombinationISI_fSI_fLNS_15FloatRoundStyleE2EEESH_S1O_JEEENS4_5SM1004TMEM4LOAD26SM100_TMEM_LOAD_16dp32b32xES14_S1E_NS4_39AutoVectorizingCopyWithAssumedAlignmentILi128EEENS4_14SM90_TMA_STOREES1E_S20_S20_EEEvvEEEEvNT_6ParamsE)
	.align		4
        /*000c*/ 	.word	index@(__assertfail)
	.align		4
        /*0010*/ 	.word	0x00000000
	.align		4
        /*0014*/ 	.word	0xfffffffe
	.align		4
        /*0018*/ 	.word	0x00000000
	.align		4
        /*001c*/ 	.word	0xfffffffd
	.align		4
        /*0020*/ 	.word	0x00000000
	.align		4
        /*0024*/ 	.word	0xfffffffc


//--------------------- .nv.constant4             --------------------------
	.section	.nv.constant4,"a",@progbits
	.align	8
	.align		8
.nv.constant4:
        /*0000*/ 	.dword	__assertfail
	.align		8
        /*0008*/ 	.dword	__unnamed_1
	.align		8
        /*0010*/ 	.dword	__unnamed_2
	.align		8
        /*0018*/ 	.dword	_ZN39_INTERNAL_ba5eaabc_4_k_cu_0b2c0135_99834cuda3std3__45__cpo5beginE
	.align		8
        /*0020*/ 	.dword	_ZN39_INTERNAL_ba5eaabc_4_k_cu_0b2c0135_99834cuda3std3__45__cpo3endE
	.align		8
        /*0028*/ 	.dword	_ZN39_INTERNAL_ba5eaabc_4_k_cu_0b2c0135_99834cuda3std3__45__cpo6cbeginE
	.align		8
        /*0030*/ 	.dword	_ZN39_INTERNAL_ba5eaabc_4_k_cu_0b2c0135_99834cuda3std3__45__cpo4cendE
	.align		8
        /*0038*/ 	.dword	_ZN39_INTERNAL_ba5eaabc_4_k_cu_0b2c0135_99834cuda3std3__441_GLOBAL__N__ba5eaabc_4_k_cu_0b2c0135_99836ignoreE
	.align		8
        /*0040*/ 	.dword	_ZN39_INTERNAL_ba5eaabc_4_k_cu_0b2c0135_99834cuda3std3__419piecewise_constructE
	.align		8
        /*0048*/ 	.dword	_ZN39_INTERNAL_ba5eaabc_4_k_cu_0b2c0135_99834cuda3std3__48in_placeE
	.align		8
        /*0050*/ 	.dword	_ZN39_INTERNAL_ba5eaabc_4_k_cu_0b2c0135_99834cuda3std6ranges3__45__cpo4swapE
	.align		8
        /*0058*/ 	.dword	_ZN39_INTERNAL_ba5eaabc_4_k_cu_0b2c0135_99834cuda3std6ranges3__45__cpo9iter_moveE
	.align		8
        /*0060*/ 	.dword	_ZN39_INTERNAL_ba5eaabc_4_k_cu_0b2c0135_99834cute7productE
	.align		8
        /*0068*/ 	.dword	_ZN39_INTERNAL_ba5eaabc_4_k_cu_0b2c0135_99834cute1_E
	.align		8
        /*0070*/ 	.dword	$str$25
	.align		8
        /*0078*/ 	.dword	$str$26
	.align		8
        /*0080*/ 	.dword	$str$27
	.align		8
        /*0088*/ 	.dword	$str$28


//--------------------- .text._ZN7cutlass13device_kernelINS_4gemm6kernel13GemmUniversalIN4cute5tupleIJiiiiEEENS1_10collective13CollectiveMmaINS1_35MainloopSm100TmaUmmaWarpSpecializedILi3ELi2ELi4ENS5_IJNS4_1CILi2EEENSA_ILi1EEESC_EEEEENS5_IJNSA_ILi64EEENSA_ILi128EEESF_EEENS_12float_e5m2_tENS5_IJlSC_lEEESI_SJ_NS4_8TiledMMAINS4_8MMA_AtomIJNS4_10MMA_TraitsINS4_19SM100_MMA_F8F6F4_SSEJSI_SI_fSF_SG_NS4_17integral_constantINS4_4UMMA5MajorELSQ_0EEESR_NSO_INSP_7ScaleInELSS_0EEEST_EEEEEENS4_6LayoutINS5_IJSC_SC_SC_EEENS5_IJNSA_ILi0EEESY_SY_EEEEENS5_IJNS4_10UnderscoreES11_S11_EEEEENS4_13SM90_TMA_LOADENS4_14ComposedLayoutINS4_7SwizzleILi2ELi4ELi3EEENS4_18smem_ptr_flag_bitsILi8EEENSW_INS5_IJNSA_ILi8EEESF_EEENS5_IJSF_SC_EEEEEEEvNS4_8identityENS4_23SM90_TMA_LOAD_MULTICASTES1E_vS1F_EENS_8epilogue10collective18CollectiveEpilogueINS1I_23Sm100TmaWarpSpecializedILi2ELi2ELi32ELb0ELb0EEEJSH_NS5_IJNSW_ISF_SC_EES1N_EEESI_SJ_SI_SJ_NS1I_6fusion15FusionCallbacksIS1M_NS1P_17LinearCombinationISI_fSI_fLNS_15FloatRoundStyleE2EEESH_S1O_JEEENS4_5SM1004TMEM4LOAD26SM100_TMEM_LOAD_16dp32b32xES14_S1E_NS4_39AutoVectorizingCopyWithAssumedAlignmentILi128EEENS4_14SM90_TMA_STOREES1E_S20_S20_EEEvvEEEEvNT_6ParamsE --------------------------
	.section	.text._ZN7cutlass13device_kernelINS_4gemm6kernel13GemmUniversalIN4cute5tupleIJiiiiEEENS1_10collective13CollectiveMmaINS1_35MainloopSm100TmaUmmaWarpSpecializedILi3ELi2ELi4ENS5_IJNS4_1CILi2EEENSA_ILi1EEESC_EEEEENS5_IJNSA_ILi64EEENSA_ILi128EEESF_EEENS_12float_e5m2_tENS5_IJlSC_lEEESI_SJ_NS4_8TiledMMAINS4_8MMA_AtomIJNS4_10MMA_TraitsINS4_19SM100_MMA_F8F6F4_SSEJSI_SI_fSF_SG_NS4_17integral_constantINS4_4UMMA5MajorELSQ_0EEESR_NSO_INSP_7ScaleInELSS_0EEEST_EEEEEENS4_6LayoutINS5_IJSC_SC_SC_EEENS5_IJNSA_ILi0EEESY_SY_EEEEENS5_IJNS4_10UnderscoreES11_S11_EEEEENS4_13SM90_TMA_LOADENS4_14ComposedLayoutINS4_7SwizzleILi2ELi4ELi3EEENS4_18smem_ptr_flag_bitsILi8EEENSW_INS5_IJNSA_ILi8EEESF_EEENS5_IJSF_SC_EEEEEEEvNS4_8identityENS4_23SM90_TMA_LOAD_MULTICASTES1E_vS1F_EENS_8epilogue10collective18CollectiveEpilogueINS1I_23Sm100TmaWarpSpecializedILi2ELi2ELi32ELb0ELb0EEEJSH_NS5_IJNSW_ISF_SC_EES1N_EEESI_SJ_SI_SJ_NS1I_6fusion15FusionCallbacksIS1M_NS1P_17LinearCombinationISI_fSI_fLNS_15FloatRoundStyleE2EEESH_S1O_JEEENS4_5SM1004TMEM4LOAD26SM100_TMEM_LOAD_16dp32b32xES14_S1E_NS4_39AutoVectorizingCopyWithAssumedAlignmentILi128EEENS4_14SM90_TMA_STOREES1E_S20_S20_EEEvvEEEEvNT_6ParamsE,"ax",@progbits
	.align	128
.text._ZN7cutlass13device_kernelINS_4gemm6kernel13GemmUniversalIN4cute5tupleIJiiiiEEENS1_10collective13CollectiveMmaINS1_35MainloopSm100TmaUmmaWarpSpecializedILi3ELi2ELi4ENS5_IJNS4_1CILi2EEENSA_ILi1EEESC_EEEEENS5_IJNSA_ILi64EEENSA_ILi128EEESF_EEENS_12float_e5m2_tENS5_IJlSC_lEEESI_SJ_NS4_8TiledMMAINS4_8MMA_AtomIJNS4_10MMA_TraitsINS4_19SM100_MMA_F8F6F4_SSEJSI_SI_fSF_SG_NS4_17integral_constantINS4_4UMMA5MajorELSQ_0EEESR_NSO_INSP_7ScaleInELSS_0EEEST_EEEEEENS4_6LayoutINS5_IJSC_SC_SC_EEENS5_IJNSA_ILi0EEESY_SY_EEEEENS5_IJNS4_10UnderscoreES11_S11_EEEEENS4_13SM90_TMA_LOADENS4_14ComposedLayoutINS4_7SwizzleILi2ELi4ELi3EEENS4_18smem_ptr_flag_bitsILi8EEENSW_INS5_IJNSA_ILi8EEESF_EEENS5_IJSF_SC_EEEEEEEvNS4_8identityENS4_23SM90_TMA_LOAD_MULTICASTES1E_vS1F_EENS_8epilogue10collective18CollectiveEpilogueINS1I_23Sm100TmaWarpSpecializedILi2ELi2ELi32ELb0ELb0EEEJSH_NS5_IJNSW_ISF_SC_EES1N_EEESI_SJ_SI_SJ_NS1I_6fusion15FusionCallbacksIS1M_NS1P_17LinearCombinationISI_fSI_fLNS_15FloatRoundStyleE2EEESH_S1O_JEEENS4_5SM1004TMEM4LOAD26SM100_TMEM_LOAD_16dp32b32xES14_S1E_NS4_39AutoVectorizingCopyWithAssumedAlignmentILi128EEENS4_14SM90_TMA_STOREES1E_S20_S20_EEEvvEEEEvNT_6ParamsE:
        .type           _ZN7cutlass13device_kernelINS_4gemm6kernel13GemmUniversalIN4cute5tupleIJiiiiEEENS1_10collective13CollectiveMmaINS1_35MainloopSm100TmaUmmaWarpSpecializedILi3ELi2ELi4ENS5_IJNS4_1CILi2EEENSA_ILi1EEESC_EEEEENS5_IJNSA_ILi64EEENSA_ILi128EEESF_EEENS_12float_e5m2_tENS5_IJlSC_lEEESI_SJ_NS4_8TiledMMAINS4_8MMA_AtomIJNS4_10MMA_TraitsINS4_19SM100_MMA_F8F6F4_SSEJSI_SI_fSF_SG_NS4_17integral_constantINS4_4UMMA5MajorELSQ_0EEESR_NSO_INSP_7ScaleInELSS_0EEEST_EEEEEENS4_6LayoutINS5_IJSC_SC_SC_EEENS5_IJNSA_ILi0EEESY_SY_EEEEENS5_IJNS4_10UnderscoreES11_S11_EEEEENS4_13SM90_TMA_LOADENS4_14ComposedLayoutINS4_7SwizzleILi2ELi4ELi3EEENS4_18smem_ptr_flag_bitsILi8EEENSW_INS5_IJNSA_ILi8EEESF_EEENS5_IJSF_SC_EEEEEEEvNS4_8identityENS4_23SM90_TMA_LOAD_MULTICASTES1E_vS1F_EENS_8epilogue10collective18CollectiveEpilogueINS1I_23Sm100TmaWarpSpecializedILi2ELi2ELi32ELb0ELb0EEEJSH_NS5_IJNSW_ISF_SC_EES1N_EEESI_SJ_SI_SJ_NS1I_6fusion15FusionCallbacksIS1M_NS1P_17LinearCombinationISI_fSI_fLNS_15FloatRoundStyleE2EEESH_S1O_JEEENS4_5SM1004TMEM4LOAD26SM100_TMEM_LOAD_16dp32b32xES14_S1E_NS4_39AutoVectorizingCopyWithAssumedAlignmentILi128EEENS4_14SM90_TMA_STOREES1E_S20_S20_EEEvvEEEEvNT_6ParamsE,@function
        .size           _ZN7cutlass13device_kernelINS_4gemm6kernel13GemmUniversalIN4cute5tupleIJiiiiEEENS1_10collective13CollectiveMmaINS1_35MainloopSm100TmaUmmaWarpSpecializedILi3ELi2ELi4ENS5_IJNS4_1CILi2EEENSA_ILi1EEESC_EEEEENS5_IJNSA_ILi64EEENSA_ILi128EEESF_EEENS_12float_e5m2_tENS5_IJlSC_lEEESI_SJ_NS4_8TiledMMAINS4_8MMA_AtomIJNS4_10MMA_TraitsINS4_19SM100_MMA_F8F6F4_SSEJSI_SI_fSF_SG_NS4_17integral_constantINS4_4UMMA5MajorELSQ_0EEESR_NSO_INSP_7ScaleInELSS_0EEEST_EEEEEENS4_6LayoutINS5_IJSC_SC_SC_EEENS5_IJNSA_ILi0EEESY_SY_EEEEENS5_IJNS4_10UnderscoreES11_S11_EEEEENS4_13SM90_TMA_LOADENS4_14ComposedLayoutINS4_7SwizzleILi2ELi4ELi3EEENS4_18smem_ptr_flag_bitsILi8EEENSW_INS5_IJNSA_ILi8EEESF_EEENS5_IJSF_SC_EEEEEEEvNS4_8identityENS4_23SM90_TMA_LOAD_MULTICASTES1E_vS1F_EENS_8epilogue10collective18CollectiveEpilogueINS1I_23Sm100TmaWarpSpecializedILi2ELi2ELi32ELb0ELb0EEEJSH_NS5_IJNSW_ISF_SC_EES1N_EEESI_SJ_SI_SJ_NS1I_6fusion15FusionCallbacksIS1M_NS1P_17LinearCombinationISI_fSI_fLNS_15FloatRoundStyleE2EEESH_S1O_JEEENS4_5SM1004TMEM4LOAD26SM100_TMEM_LOAD_16dp32b32xES14_S1E_NS4_39AutoVectorizingCopyWithAssumedAlignmentILi128EEENS4_14SM90_TMA_STOREES1E_S20_S20_EEEvvEEEEvNT_6ParamsE,(.L_x_146 - _ZN7cutlass13device_kernelINS_4gemm6kernel13GemmUniversalIN4cute5tupleIJiiiiEEENS1_10collective13CollectiveMmaINS1_35MainloopSm100TmaUmmaWarpSpecializedILi3ELi2ELi4ENS5_IJNS4_1CILi2EEENSA_ILi1EEESC_EEEEENS5_IJNSA_ILi64EEENSA_ILi128EEESF_EEENS_12float_e5m2_tENS5_IJlSC_lEEESI_SJ_NS4_8TiledMMAINS4_8MMA_AtomIJNS4_10MMA_TraitsINS4_19SM100_MMA_F8F6F4_SSEJSI_SI_fSF_SG_NS4_17integral_constantINS4_4UMMA5MajorELSQ_0EEESR_NSO_INSP_7ScaleInELSS_0EEEST_EEEEEENS4_6LayoutINS5_IJSC_SC_SC_EEENS5_IJNSA_ILi0EEESY_SY_EEEEENS5_IJNS4_10UnderscoreES11_S11_EEEEENS4_13SM90_TMA_LOADENS4_14ComposedLayoutINS4_7SwizzleILi2ELi4ELi3EEENS4_18smem_ptr_flag_bitsILi8EEENSW_INS5_IJNSA_ILi8EEESF_EEENS5_IJSF_SC_EEEEEEEvNS4_8identityENS4_23SM90_TMA_LOAD_MULTICASTES1E_vS1F_EENS_8epilogue10collective18CollectiveEpilogueINS1I_23Sm100TmaWarpSpecializedILi2ELi2ELi32ELb0ELb0EEEJSH_NS5_IJNSW_ISF_SC_EES1N_EEESI_SJ_SI_SJ_NS1I_6fusion15FusionCallbacksIS1M_NS1P_17LinearCombinationISI_fSI_fLNS_15FloatRoundStyleE2EEESH_S1O_JEEENS4_5SM1004TMEM4LOAD26SM100_TMEM_LOAD_16dp32b32xES14_S1E_NS4_39AutoVectorizingCopyWithAssumedAlignmentILi128EEENS4_14SM90_TMA_STOREES1E_S20_S20_EEEvvEEEEvNT_6ParamsE)
        .other          _ZN7cutlass13device_kernelINS_4gemm6kernel13GemmUniversalIN4cute5tupleIJiiiiEEENS1_10collective13CollectiveMmaINS1_35MainloopSm100TmaUmmaWarpSpecializedILi3ELi2ELi4ENS5_IJNS4_1CILi2EEENSA_ILi1EEESC_EEEEENS5_IJNSA_ILi64EEENSA_ILi128EEESF_EEENS_12float_e5m2_tENS5_IJlSC_lEEESI_SJ_NS4_8TiledMMAINS4_8MMA_AtomIJNS4_10MMA_TraitsINS4_19SM100_MMA_F8F6F4_SSEJSI_SI_fSF_SG_NS4_17integral_constantINS4_4UMMA5MajorELSQ_0EEESR_NSO_INSP_7ScaleInELSS_0EEEST_EEEEEENS4_6LayoutINS5_IJSC_SC_SC_EEENS5_IJNSA_ILi0EEESY_SY_EEEEENS5_IJNS4_10UnderscoreES11_S11_EEEEENS4_13SM90_TMA_LOADENS4_14ComposedLayoutINS4_7SwizzleILi2ELi4ELi3EEENS4_18smem_ptr_flag_bitsILi8EEENSW_INS5_IJNSA_ILi8EEESF_EEENS5_IJSF_SC_EEEEEEEvNS4_8identityENS4_23SM90_TMA_LOAD_MULTICASTES1E_vS1F_EENS_8epilogue10collective18CollectiveEpilogueINS1I_23Sm100TmaWarpSpecializedILi2ELi2ELi32ELb0ELb0EEEJSH_NS5_IJNSW_ISF_SC_EES1N_EEESI_SJ_SI_SJ_NS1I_6fusion15FusionCallbacksIS1M_NS1P_17LinearCombinationISI_fSI_fLNS_15FloatRoundStyleE2EEESH_S1O_JEEENS4_5SM1004TMEM4LOAD26SM100_TMEM_LOAD_16dp32b32xES14_S1E_NS4_39AutoVectorizingCopyWithAssumedAlignmentILi128EEENS4_14SM90_TMA_STOREES1E_S20_S20_EEEvvEEEEvNT_6ParamsE,@"STO_CUDA_ENTRY STV_DEFAULT"
_ZN7cutlass13device_kernelINS_4gemm6kernel13GemmUniversalIN4cute5tupleIJiiiiEEENS1_10collective13CollectiveMmaINS1_35MainloopSm100TmaUmmaWarpSpecializedILi3ELi2ELi4ENS5_IJNS4_1CILi2EEENSA_ILi1EEESC_EEEEENS5_IJNSA_ILi64EEENSA_ILi128EEESF_EEENS_12float_e5m2_tENS5_IJlSC_lEEESI_SJ_NS4_8TiledMMAINS4_8MMA_AtomIJNS4_10MMA_TraitsINS4_19SM100_MMA_F8F6F4_SSEJSI_SI_fSF_SG_NS4_17integral_constantINS4_4UMMA5MajorELSQ_0EEESR_NSO_INSP_7ScaleInELSS_0EEEST_EEEEEENS4_6LayoutINS5_IJSC_SC_SC_EEENS5_IJNSA_ILi0EEESY_SY_EEEEENS5_IJNS4_10UnderscoreES11_S11_EEEEENS4_13SM90_TMA_LOADENS4_14ComposedLayoutINS4_7SwizzleILi2ELi4ELi3EEENS4_18smem_ptr_flag_bitsILi8EEENSW_INS5_IJNSA_ILi8EEESF_EEENS5_IJSF_SC_EEEEEEEvNS4_8identityENS4_23SM90_TMA_LOAD_MULTICASTES1E_vS1F_EENS_8epilogue10collective18CollectiveEpilogueINS1I_23Sm100TmaWarpSpecializedILi2ELi2ELi32ELb0ELb0EEEJSH_NS5_IJNSW_ISF_SC_EES1N_EEESI_SJ_SI_SJ_NS1I_6fusion15FusionCallbacksIS1M_NS1P_17LinearCombinationISI_fSI_fLNS_15FloatRoundStyleE2EEESH_S1O_JEEENS4_5SM1004TMEM4LOAD26SM100_TMEM_LOAD_16dp32b32xES14_S1E_NS4_39AutoVectorizingCopyWithAssumedAlignmentILi128EEENS4_14SM90_TMA_STOREES1E_S20_S20_EEEvvEEEEvNT_6ParamsE:
[----:B------:R-:W1:Y:S01]  /*0000*/  LDC R1, c[0x0][0x37c] ;  /* 0x0000df00ff017b82 */ /* 0x000e620000000800 */
[----:B------:R-:W2:Y:S01]  /*0010*/  S2R R93, SR_TID.X ;  /* 0x00000000005d7919 */ /* 0x000ea20000002100 */
[----:B------:R-:W3:Y:S01]  /*0020*/  LDCU.64 UR8, c[0x0][0x890] ;  /* 0x00011200ff0877ac */ /* 0x000ee20008000a00 */
[----:B------:R-:W-:Y:S02]  /*0030*/  PRMT R84, RZ, 0x7610, R84 ;  /* 0x00007610ff547816 */ /* 0x000fe40000000054 */
[----:B------:R-:W-:Y:S01]  /*0040*/  ELECT P3, URZ, PT ;  /* 0x0000000000ff782f */ /* 0x000fe20003860000 */
[----:B---3--:R-:W-:-:S04]  /*0050*/  UISETP.NE.U32.AND UP0, UPT, UR8, URZ, UPT ;  /* 0x000000ff0800728c */ /* 0x008fc8000bf05070 */
[----:B------:R-:W-:Y:S01]  /*0060*/  UISETP.NE.AND.EX UP0, UPT, UR9, URZ, UPT, UP0 ;  /* 0x000000ff0900728c */ /* 0x000fe2000bf05300 */
[----:B--2---:R-:W-:-:S05]  /*0070*/  SHF.R.U32.HI R85, RZ, 0x5, R93 ;  /* 0x00000005ff557819 */ /* 0x004fca000001165d */
[----:B------:R-:W2:Y:S02]  /*0080*/  SHFL.IDX PT, R0, R85, RZ, 0x1f ;  /* 0x00001fff55007589 */ /* 0x000ea400000e0000 */
[----:B--2---:R-:W-:Y:S01]  /*0090*/  R2UR UR18, R0 ;  /* 0x00000000001272ca */ /* 0x004fe200000e0000 */
[----:B-1----:R-:W-:-:S14]  /*00a0*/  BRA.U UP0, `(.L_x_0) ;  /* 0x0000000100307547 */ /* 0x002fdc000b800000 */
[----:B------:R-:W1:Y:S02]  /*00b0*/  LDCU.64 UR4, c[0x0][0x888] ;  /* 0x00011100ff0477ac */ /* 0x000e640008000a00 */
[----:B-1----:R-:W-:-:S04]  /*00c0*/  UISETP.NE.U32.AND UP0, UPT, UR4, URZ, UPT ;  /* 0x000000ff0400728c */ /* 0x002fc8000bf05070 */
[----:B------:R-:W-:-:S09]  /*00d0*/  UISETP.NE.AND.EX UP0, UPT, UR5, URZ, UPT, UP0 ;  /* 0x000000ff0500728c */ /* 0x000fd2000bf05300 */
[----:B------:R-:W-:Y:S05]  /*00e0*/  BRA.U !UP0, `(.L_x_1) ;  /* 0x0000000108147547 */ /* 0x000fea000b800000 */
[----:B------:R-:W1:Y:S01]  /*00f0*/  LDC.64 R2, c[0x0][0x888] ;  /* 0x00022200ff027b82 */ /* 0x000e620000000a00 */
[----:B------:R-:W1:Y:S02]  /*0100*/  LDCU.64 UR4, c[0x0][0x358] ;  /* 0x00006b00ff0477ac */ /* 0x000e640008000a00 */
[----:B-1----:R1:W5:Y:S01]  /*0110*/  LDG.E R41, desc[UR4][R2.64] ;  /* 0x0000000402297981 */ /* 0x002362000c1e1900 */
[----:B------:R-:W-:Y:S01]  /*0120*/  HFMA2 R84, -RZ, RZ, 0, 5.9604644775390625e-08 ;  /* 0x00000001ff547431 */ /* 0x000fe200000001ff */
[----:B------:R-:W-:Y:S05]  /*0130*/  BRA `(.L_x_0) ;  /* 0x00000000000c7947 */ /* 0x000fea0003800000 */
.L_x_1:
[----:B------:R-:W1:Y:S01]  /*0140*/  LDCU UR4, c[0x0][0x880] ;  /* 0x00011000ff0477ac */ /* 0x000e620008000800 */
[----:B------:R-:W-:Y:S01]  /*0150*/  HFMA2 R84, -RZ, RZ, 0, 5.9604644775390625e-08 ;  /* 0x00000001ff547431 */ /* 0x000fe200000001ff */
[----:B-1----:R-:W-:-:S07]  /*0160*/  MOV R41, UR4 ;  /* 0x0000000400297c02 */ /* 0x002fce0008000f00 */
.L_x_0:
[----:B------:R-:W2:Y:S02]  /*0170*/  LDCU.64 UR4, c[0x0][0x8b0] ;  /* 0x00011600ff0477ac */ /* 0x000ea40008000a00 */
[----:B--2---:R-:W-:-:S04]  /*0180*/  UISETP.NE.U32.AND UP0, UPT, UR4, URZ, UPT ;  /* 0x000000ff0400728c */ /* 0x004fc8000bf05070 */
[----:B------:R-:W-:-:S09]  /*0190*/  UISETP.NE.AND.EX UP0, UPT, UR5, URZ, UPT, UP0 ;  /* 0x000000ff0500728c */ /* 0x000fd2000bf05300 */
[----:B------:R-:W-:Y:S05]  /*01a0*/  BRA.U UP0, `(.L_x_2) ;  /* 0x0000000100287547 */ /* 0x000fea000b800000 */
[----:B------:R-:W2:Y:S02]  /*01b0*/  LDCU.64 UR4, c[0x0][0x8a8] ;  /* 0x00011500ff0477ac */ /* 0x000ea40008000a00 */
[----:B--2---:R-:W-:-:S04]  /*01c0*/  UISETP.NE.U32.AND UP0, UPT, UR4, URZ, UPT ;  /* 0x000000ff0400728c */ /* 0x004fc8000bf05070 */
[----:B------:R-:W-:-:S09]  /*01d0*/  UISETP.NE.AND.EX UP0, UPT, UR5, URZ, UPT, UP0 ;  /* 0x000000ff0500728c */ /* 0x000fd2000bf05300 */
[----:B------:R-:W-:Y:S05]  /*01e0*/  BRA.U !UP0, `(.L_x_3) ;  /* 0x0000000108107547 */ /* 0x000fea000b800000 */
[----:B------:R-:W2:Y:S01]  /*01f0*/  LDC.64 R38, c[0x0][0x8a8] ;  /* 0x00022a00ff267b82 */ /* 0x000ea20000000a00 */
[----:B------:R-:W2:Y:S02]  /*0200*/  LDCU.64 UR4, c[0x0][0x358] ;  /* 0x00006b00ff0477ac */ /* 0x000ea40008000a00 */
[----:B--2---:R2:W5:Y:S01]  /*0210*/  LDG.E R38, desc[UR4][R38.64] ;  /* 0x0000000426267981 */ /* 0x004562000c1e1900 */
[----:B------:R-:W-:Y:S05]  /*0220*/  BRA `(.L_x_2) ;  /* 0x0000000000087947 */ /* 0x000fea0003800000 */
.L_x_3:
[----:B------:R-:W2:Y:S02]  /*0230*/  LDCU UR4, c[0x0][0x8a0] ;  /* 0x00011400ff0477ac */ /* 0x000ea40008000800 */
[----:B--2---:R-:W-:Y:S02]  /*0240*/  MOV R38, UR4 ;  /* 0x0000000400267c02 */ /* 0x004fe40008000f00 */
.L_x_2:
[----:B------:R-:W-:Y:S01]  /*0250*/  IMAD.U32 R0, RZ, RZ, UR18 ;  /* 0x00000012ff007e24 */ /* 0x000fe2000f8e00ff */
[----:B------:R-:W-:Y:S04]  /*0260*/  BSSY.RECONVERGENT B0, `(.L_x_4) ;  /* 0x000000c000007945 */ /* 0x000fe80003800200 */
[C---:B------:R-:W-:Y:S02]  /*0270*/  ISETP.NE.OR P1, PT, R0.reuse, 0x1, !P3 ;  /* 0x000000010000780c */ /* 0x040fe40005f25670 */
[----:B------:R-:W-:-:S11]  /*0280*/  ISETP.NE.OR P0, PT, R0, 0x3, !P3 ;  /* 0x000000030000780c */ /* 0x000fd60005f05670 */
[----:B------:R-:W-:Y:S05]  /*0290*/  @P1 BRA `(.L_x_5) ;  /* 0x0000000000201947 */ /* 0x000fea0003800000 */
[----:B------:R-:W3:Y:S02]  /*02a0*/  LDCU.64 UR4, c[0x0][0x348] ;  /* 0x00006900ff0477ac */ /* 0x000ee40008000a00 */
[----:B---3--:R-:W-:Y:S02]  /*02b0*/  UIADD3 UR6, UP1, UPT, UR4, 0x80, URZ ;  /* 0x0000008004067890 */ /* 0x008fe4000ff3e0ff */
[----:B------:R-:W-:Y:S02]  /*02c0*/  UIADD3 UR4, UP0, UPT, UR4, 0x180, URZ ;  /* 0x0000018004047890 */ /* 0x000fe4000ff1e0ff */
[----:B------:R-:W-:Y:S02]  /*02d0*/  UIADD3.X UR7, UPT, UPT, URZ, UR5, URZ, UP1, !UPT ;  /* 0x00000005ff077290 */ /* 0x000fe40008ffe4ff */
[----:B------:R-:W-:-:S07]  /*02e0*/  UIADD3.X UR5, UPT, UPT, URZ, UR5, URZ, UP0, !UPT ;  /* 0x00000005ff057290 */ /* 0x000fce00087fe4ff */
[----:B------:R3:W-:Y:S02]  /*02f0*/  UTMACCTL.PF [UR6] ;  /* 0x00000000060079b9 */ /* 0x0007e40008040000 */
[----:B------:R3:W-:Y:S02]  /*0300*/  UTMACCTL.PF [UR4] ;  /* 0x00000000040079b9 */ /* 0x0007e40008040000 */
[----:B---3--:R-:W-:Y:S01]  /*0310*/  NOP ;  /* 0x0000000000007918 */ /* 0x008fe20000000000 */
.L_x_5:
[----:B------:R-:W-:Y:S05]  /*0320*/  BSYNC.RECONVERGENT B0 ;  /* 0x0000000000007941 */ /* 0x000fea0003800200 */
.L_x_4:
[----:B------:R-:W-:Y:S04]  /*0330*/  BSSY.RECONVERGENT B0, `(.L_x_6) ;  /* 0x000000a000007945 */ /* 0x000fe80003800200 */
        /* <DEDUP_REMOVED lines=9> */
.L_x_7:
[----:B------:R-:W-:Y:S05]  /*03d0*/  BSYNC.RECONVERGENT B0 ;  /* 0x0000000000007941 */ /* 0x000fea0003800200 */
.L_x_6:
[----:B------:R-:W3:Y:S01]  /*03e0*/  LDCU.64 UR4, c[0x0][0x888] ;  /* 0x00011100ff0477ac */ /* 0x000ee20008000a00 */
[----:B------:R-:W-:Y:S02]  /*03f0*/  UISETP.EQ.U32.AND UP2, UPT, UR8, URZ, UPT ;  /* 0x000000ff0800728c */ /* 0x000fe4000bf42070 */
[----:B------:R-:W-:Y:S02]  /*0400*/  UPLOP3.LUT UP3, UPT, UPT, UPT, UPT, 0x80, 0x8 ;  /* 0x000000000008789c */ /* 0x000fe40003f6f070 */
[----:B---3--:R-:W-:-:S04]  /*0410*/  UISETP.NE.U32.AND UP0, UPT, UR4, URZ, UPT ;  /* 0x000000ff0400728c */ /* 0x008fc8000bf05070 */
[----:B------:R-:W-:-:S04]  /*0420*/  UISETP.NE.AND.EX UP1, UPT, UR5, URZ, UPT, UP0 ;  /* 0x000000ff0500728c */ /* 0x000fc8000bf25300 */
[----:B------:R-:W-:-:S04]  /*0430*/  UISETP.EQ.OR.EX UP4, UPT, UR9, URZ, !UP1, UP2 ;  /* 0x000000ff0900728c */ /* 0x000fc8000cf82720 */
[----:B------:R-:W-:-:S06]  /*0440*/  UP2UR UR4, UPR, URZ, 0x10 ;  /* 0x00000010ff047883 */ /* 0x000fcc0008000000 */
[----:B------:R-:W-:Y:S01]  /*0450*/  MOV R86, UR4 ;  /* 0x0000000400567c02 */ /* 0x000fe20008000f00 */
[----:B------:R-:W-:Y:S06]  /*0460*/  BRA.U !UP4, `(.L_x_8) ;  /* 0x000000010c207547 */ /* 0x000fec000b800000 */
[----:B------:R-:W-:Y:S01]  /*0470*/  UISETP.NE.U32.AND UP2, UPT, UR8, URZ, UPT ;  /* 0x000000ff0800728c */ /* 0x000fe2000bf45070 */
[----:B-----5:R-:W-:Y:S01]  /*0480*/  FSETP.NEU.AND P0, PT, R41, RZ, PT ;  /* 0x000000ff2900720b */ /* 0x020fe20003f0d000 */
[----:B------:R-:W-:Y:S02]  /*0490*/  USEL UR4, URZ, 0xffffffff, UP1 ;  /* 0xffffffffff047887 */ /* 0x000fe40008800000 */
[----:B------:R-:W-:-:S10]  /*04a0*/  UISETP.NE.AND.EX UP2, UPT, UR9, URZ, UPT, UP2 ;  /* 0x000000ff0900728c */ /* 0x000fd4000bf45320 */
[----:B------:R-:W-:Y:S01]  /*04b0*/  VOTEU.ANY UP0, P0 ;  /* 0x0000000000ff7886 */ /* 0x000fe20000000100 */
[----:B------:R-:W-:-:S04]  /*04c0*/  @!UP2 USEL UR4, URZ, 0xffffffff, UP0 ;  /* 0xffffffffff04a887 */ /* 0x000fc80008000000 */
[----:B------:R-:W-:-:S04]  /*04d0*/  ULOP3.LUT UR4, UR4, 0x1, URZ, 0xc0, !UPT ;  /* 0x0000000104047892 */ /* 0x000fc8000f8ec0ff */
[----:B------:R-:W-:-:S11]  /*04e0*/  UISETP.NE.U32.AND UP3, UPT, UR4, 0x1, UPT ;  /* 0x000000010400788c */ /* 0x000fd6000bf65070 */
.L_x_8:
[----:B-1----:R-:W1:Y:S01]  /*04f0*/  SHFL.IDX PT, R2, R85, RZ, 0x1f ;  /* 0x00001fff55027589 */ /* 0x002e6200000e0000 */
[----:B------:R-:W-:Y:S01]  /*0500*/  UISETP.NE.AND UP6, UPT, UR18, 0x2, UPT ;  /* 0x000000021200788c */ /* 0x000fe2000bfc5270 */
[----:B-1----:R-:W-:-:S13]  /*0510*/  ISETP.NE.AND P0, PT, R2, RZ, PT ;  /* 0x000000ff0200720c */ /* 0x002fda0003f05270 */
[----:B------:R-:W-:Y:S05]  /*0520*/  @P0 BRA `(.L_x_9) ;  /* 0x0000000000500947 */ /* 0x000fea0003800000 */
[----:B------:R-:W1:Y:S01]  /*0530*/  S2UR UR4, SR_CgaCtaId ;  /* 0x00000000000479c3 */ /* 0x000e620000008800 */
[----:B------:R-:W-:Y:S01]  /*0540*/  UMOV UR5, 0x400 ;  /* 0x0000040000057882 */ /* 0x000fe20000000000 */
[----:B------:R-:W-:Y:S01]  /*0550*/  UMOV UR8, 0x1 ;  /* 0x0000000100087882 */ /* 0x000fe20000000000 */
[----:B------:R-:W-:Y:S01]  /*0560*/  UMOV UR6, 0x2 ;  /* 0x0000000200067882 */ /* 0x000fe20000000000 */
[----:B------:R-:W-:-:S04]  /*0570*/  UIADD3 UR8, UPT, UPT, -UR8, 0x100000, URZ ;  /* 0x0010000008087890 */ /* 0x000fc8000fffe1ff */
[----:B------:R-:W-:Y:S02]  /*0580*/  USHF.L.U32 UR9, UR8, 0xb, URZ ;  /* 0x0000000b08097899 */ /* 0x000fe400080006ff */
[----:B------:R-:W-:Y:S02]  /*0590*/  USHF.L.U32 UR8, UR8, 0x1, URZ ;  /* 0x0000000108087899 */ /* 0x000fe400080006ff */
[----:B------:R-:W-:-:S04]  /*05a0*/  UIADD3 UR6, UPT, UPT, -UR6, 0x100000, URZ ;  /* 0x0010000006067890 */ /* 0x000fc8000fffe1ff */
[----:B------:R-:W-:Y:S02]  /*05b0*/  USHF.L.U32 UR7, UR6, 0xb, URZ ;  /* 0x0000000b06077899 */ /* 0x000fe400080006ff */
[----:B------:R-:W-:Y:S01]  /*05c0*/  USHF.L.U32 UR6, UR6, 0x1, URZ ;  /* 0x0000000106067899 */ /* 0x000fe200080006ff */
[----:B------:R-:W-:Y:S01]  /*05d0*/  ELECT P0, URZ, PT ;  /* 0x0000000000ff782f */ /* 0x000fe20003800000 */
[----:B-1----:R-:W-:Y:S01]  /*05e0*/  ULEA UR4, UR4, UR5, 0x18 ;  /* 0x0000000504047291 */ /* 0x002fe2000f8ec0ff */
[----:B------:R-:W1:Y:S11]  /*05f0*/  FENCE.VIEW.ASYNC.S ;  /* 0x00000000000073c6 */ /* 0x000e760000000000 */
[----:B-1----:R1:W3:Y:S01]  /*0600*/  SYNCS.EXCH.64 URZ, [UR4], UR8 ;  /* 0x0000000804ff75b2 */ /* 0x0022e20008000100 */
[----:B------:R1:W4:Y:S01]  /*0610*/  SYNCS.EXCH.64 URZ, [UR4+0x18], UR6 ;  /* 0x0000180604ff75b2 */ /* 0x0003220008000100 */
[----:B------:R1:W1:Y:S01]  /*0620*/  SYNCS.EXCH.64 URZ, [UR4+0x8], UR8 ;  /* 0x0000080804ff75b2 */ /* 0x0002620008000100 */
[----:B------:R1:W1:Y:S01]  /*0630*/  SYNCS.EXCH.64 URZ, [UR4+0x20], UR6 ;  /* 0x0000200604ff75b2 */ /* 0x0002620008000100 */
[----:B------:R1:W1:Y:S01]  /*0640*/  SYNCS.EXCH.64 URZ, [UR4+0x10], UR8 ;  /* 0x0000100804ff75b2 */ /* 0x0002620008000100 */
[----:B------:R1:W1:Y:S01]  /*0650*/  SYNCS.EXCH.64 URZ, [UR4+0x28], UR6 ;  /* 0x0000280604ff75b2 */ /* 0x0002620008000100 */
[----:B------:R-:W-:Y:S01]  /*0660*/  NOP ;  /* 0x0000000000007918 */ /* 0x000fe20000000000 */
.L_x_9:
[----:B------:R-:W2:Y:S01]  /*0670*/  SHFL.IDX PT, R2, R85, RZ, 0x1f ;  /* 0x00001fff55027589 */ /* 0x000ea200000e0000 */
[----:B------:R-:W-:Y:S01]  /*0680*/  NOP ;  /* 0x0000000000007918 */ /* 0x000fe20000000000 */
[----:B--2---:R-:W-:-:S13]  /*0690*/  ISETP.NE.AND P0, PT, R2, 0x1, PT ;  /* 0x000000010200780c */ /* 0x004fda0003f05270 */
[----:B------:R-:W-:Y:S05]  /*06a0*/  @P0 BRA `(.L_x_10) ;  /* 0x0000000000480947 */ /* 0x000fea0003800000 */
[----:B-1----:R-:W1:Y:S01]  /*06b0*/  S2UR UR4, SR_CgaCtaId ;  /* 0x00000000000479c3 */ /* 0x002e620000008800 */
        /* <DEDUP_REMOVED lines=12> */
[----:B-1----:R2:W1:Y:S01]  /*0780*/  SYNCS.EXCH.64 URZ, [UR4+0x30], UR8 ;  /* 0x0000300804ff75b2 */ /* 0x0024620008000100 */
[----:B------:R2:W1:Y:S01]  /*0790*/  SYNCS.EXCH.64 URZ, [UR4+0x40], UR6 ;  /* 0x0000400604ff75b2 */ /* 0x0004620008000100 */
[----:B------:R2:W1:Y:S01]  /*07a0*/  SYNCS.EXCH.64 URZ, [UR4+0x38], UR8 ;  /* 0x0000380804ff75b2 */ /* 0x0004620008000100 */
[----:B------:R2:W1:Y:S02]  /*07b0*/  SYNCS.EXCH.64 URZ, [UR4+0x48], UR6 ;  /* 0x0000480604ff75b2 */ /* 0x0004640008000100 */
[----:B--2---:R-:W-:Y:S01]  /*07c0*/  NOP ;  /* 0x0000000000007918 */ /* 0x004fe20000000000 */
.L_x_10:
[----:B------:R-:W2:Y:S01]  /*07d0*/  SHFL.IDX PT, R2, R85, RZ, 0x1f ;  /* 0x00001fff55027589 */ /* 0x000ea200000e0000 */
[----:B------:R-:W-:Y:S01]  /*07e0*/  NOP ;  /* 0x0000000000007918 */ /* 0x000fe20000000000 */
[----:B--2---:R-:W-:-:S13]  /*07f0*/  ISETP.NE.AND P0, PT, R2, 0x3, PT ;  /* 0x000000030200780c */ /* 0x004fda0003f05270 */
[----:B------:R-:W-:Y:S05]  /*0800*/  @P0 BRA `(.L_x_11) ;  /* 0x0000000000300947 */ /* 0x000fea0003800000 */
[----:B-1----:R-:W1:Y:S01]  /*0810*/  S2UR UR4, SR_CgaCtaId ;  /* 0x00000000000479c3 */ /* 0x002e620000008800 */
[----:B------:R-:W-:Y:S01]  /*0820*/  UMOV UR6, 0x400 ;  /* 0x0000040000067882 */ /* 0x000fe20000000000 */
[----:B------:R-:W-:Y:S01]  /*0830*/  UMOV UR5, 0x20 ;  /* 0x0000002000057882 */ /* 0x000fe20000000000 */
[----:B------:R-:W-:Y:S01]  /*0840*/  ELECT P0, URZ, PT ;  /* 0x0000000000ff782f */ /* 0x000fe20003800000 */
[----:B-1----:R-:W-:Y:S02]  /*0850*/  ULEA UR6, UR4, UR6, 0x18 ;  /* 0x0000000604067291 */ /* 0x002fe4000f8ec0ff */
[----:B------:R-:W-:-:S04]  /*0860*/  UIADD3 UR4, UPT, UPT, -UR5, 0x100000, URZ ;  /* 0x0010000005047890 */ /* 0x000fc8000fffe1ff */
[----:B------:R-:W-:Y:S02]  /*0870*/  USHF.L.U32 UR5, UR4, 0xb, URZ ;  /* 0x0000000b04057899 */ /* 0x000fe400080006ff */
[----:B------:R-:W-:Y:S01]  /*0880*/  USHF.L.U32 UR4, UR4, 0x1, URZ ;  /* 0x0000000104047899 */ /* 0x000fe200080006ff */
[----:B------:R-:W1:Y:S11]  /*0890*/  FENCE.VIEW.ASYNC.S ;  /* 0x00000000000073c6 */ /* 0x000e760000000000 */
[----:B-1----:R2:W1:Y:S01]  /*08a0*/  SYNCS.EXCH.64 URZ, [UR6+0x50], UR4 ;  /* 0x0000500406ff75b2 */ /* 0x0024620008000100 */
[----:B------:R2:W1:Y:S02]  /*08b0*/  SYNCS.EXCH.64 URZ, [UR6+0x58], UR4 ;  /* 0x0000580406ff75b2 */ /* 0x0004640008000100 */
[----:B--2---:R-:W-:Y:S01]  /*08c0*/  NOP ;  /* 0x0000000000007918 */ /* 0x004fe20000000000 */
.L_x_11:
[----:B------:R-:W2:Y:S01]  /*08d0*/  SHFL.IDX PT, R2, R85, RZ, 0x1f ;  /* 0x00001fff55027589 */ /* 0x000ea200000e0000 */
[----:B------:R-:W-:Y:S01]  /*08e0*/  NOP ;  /* 0x0000000000007918 */ /* 0x000fe20000000000 */
[----:B--2---:R-:W-:-:S13]  /*08f0*/  ISETP.NE.AND P0, PT, R2, 0x4, PT ;  /* 0x000000040200780c */ /* 0x004fda0003f05270 */
[----:B------:R-:W-:Y:S05]  /*0900*/  @P0 BRA `(.L_x_12) ;  /* 0x00000000004c0947 */ /* 0x000fea0003800000 */
[----:B-1----:R-:W1:Y:S01]  /*0910*/  S2UR UR6, SR_CgaCtaId ;  /* 0x00000000000679c3 */ /* 0x002e620000008800 */
[----:B------:R-:W-:Y:S01]  /*0920*/  UMOV UR4, 0x1e0 ;  /* 0x000001e000047882 */ /* 0x000fe20000000000 */
[----:B------:R-:W-:Y:S01]  /*0930*/  UMOV UR5, 0x400 ;  /* 0x0000040000057882 */ /* 0x000fe20000000000 */
[----:B------:R-:W-:Y:S01]  /*0940*/  USEL UR4, UR4, 0x1a0, UP3 ;  /* 0x000001a004047887 */ /* 0x000fe20009800000 */
[----:B------:R-:W-:Y:S01]  /*0950*/  UMOV UR8, 0x1 ;  /* 0x0000000100087882 */ /* 0x000fe20000000000 */
[----:B------:R-:W-:Y:S01]  /*0960*/  ELECT P0, URZ, PT ;  /* 0x0000000000ff782f */ /* 0x000fe20003800000 */
[----:B------:R-:W-:-:S04]  /*0970*/  UIADD3 UR8, UPT, UPT, -UR8, 0x100000, URZ ;  /* 0x0010000008087890 */ /* 0x000fc8000fffe1ff */
[----:B------:R-:W-:Y:S02]  /*0980*/  USHF.L.U32 UR9, UR8, 0xb, URZ ;  /* 0x0000000b08097899 */ /* 0x000fe400080006ff */
[----:B------:R-:W-:Y:S02]  /*0990*/  USHF.L.U32 UR8, UR8, 0x1, URZ ;  /* 0x0000000108087899 */ /* 0x000fe400080006ff */
[----:B-1----:R-:W-:Y:S02]  /*09a0*/  ULEA UR6, UR6, UR5, 0x18 ;  /* 0x0000000506067291 */ /* 0x002fe4000f8ec0ff */
[----:B------:R-:W-:-:S04]  /*09b0*/  UIADD3 UR4, UPT, UPT, -UR4, 0x100000, URZ ;  /* 0x0010000004047890 */ /* 0x000fc8000fffe1ff */
[----:B------:R-:W-:Y:S02]  /*09c0*/  USHF.L.U32 UR5, UR4, 0xb, URZ ;  /* 0x0000000b04057899 */ /* 0x000fe400080006ff */
[----:B------:R-:W-:Y:S01]  /*09d0*/  USHF.L.U32 UR4, UR4, 0x1, URZ ;  /* 0x0000000104047899 */ /* 0x000fe200080006ff */
[----:B------:R-:W1:Y:S03]  /*09e0*/  FENCE.VIEW.ASYNC.S ;  /* 0x00000000000073c6 */ /* 0x000e660000000000 */
[----:B-1----:R2:W1:Y:S08]  /*09f0*/  SYNCS.EXCH.64 URZ, [UR6+0x60], UR8 ;  /* 0x0000600806ff75b2 */ /* 0x0024700008000100 */
[----:B------:R2:W1:Y:S01]  /*0a00*/  SYNCS.EXCH.64 URZ, [UR6+0x70], UR4 ;  /* 0x0000700406ff75b2 */ /* 0x0004620008000100 */
[----:B------:R2:W1:Y:S01]  /*0a10*/  SYNCS.EXCH.64 URZ, [UR6+0x68], UR8 ;  /* 0x0000680806ff75b2 */ /* 0x0004620008000100 */
[----:B------:R2:W1:Y:S02]  /*0a20*/  SYNCS.EXCH.64 URZ, [UR6+0x78], UR4 ;  /* 0x0000780406ff75b2 */ /* 0x0004640008000100 */
[----:B--2---:R-:W-:Y:S01]  /*0a30*/  NOP ;  /* 0x0000000000007918 */ /* 0x004fe20000000000 */
.L_x_12:
        /* <DEDUP_REMOVED lines=20> */
[----:B------:R2:W1:Y:S01]  /*0b80*/  SYNCS.EXCH.64 URZ, [UR4+0xa8], UR6 ;  /* 0x0000a80604ff75b2 */ /* 0x0004620008000100 */
[----:B------:R2:W1:Y:S01]  /*0b90*/  SYNCS.EXCH.64 URZ, [UR4+0x90], UR8 ;  /* 0x0000900804ff75b2 */ /* 0x0004620008000100 */
[----:B------:R2:W1:Y:S01]  /*0ba0*/  SYNCS.EXCH.64 URZ, [UR4+0xb0], UR6 ;  /* 0x0000b00604ff75b2 */ /* 0x0004620008000100 */
[----:B------:R2:W1:Y:S01]  /*0bb0*/  SYNCS.EXCH.64 URZ, [UR4+0x98], UR8 ;  /* 0x0000980804ff75b2 */ /* 0x0004620008000100 */
[----:B------:R2:W1:Y:S02]  /*0bc0*/  SYNCS.EXCH.64 URZ, [UR4+0xb8], UR6 ;  /* 0x0000b80604ff75b2 */ /* 0x0004640008000100 */
[----:B--2---:R-:W-:Y:S01]  /*0bd0*/  NOP ;  /* 0x0000000000007918 */ /* 0x004fe20000000000 */
.L_x_13:
[----:B------:R-:W2:Y:S01]  /*0be0*/  SHFL.IDX PT, R2, R85, RZ, 0x1f ;  /* 0x00001fff55027589 */ /* 0x000ea200000e0000 */
[----:B------:R-:W-:Y:S01]  /*0bf0*/  NOP ;  /* 0x0000000000007918 */ /* 0x000fe20000000000 */
[----:B--2---:R-:W-:-:S13]  /*0c00*/  ISETP.NE.AND P0, PT, R2, 0x3, PT ;  /* 0x000000030200780c */ /* 0x004fda0003f05270 */
[----:B------:R-:W-:Y:S05]  /*0c10*/  @P0 BRA `(.L_x_14) ;  /* 0x0000000000380947 */ /* 0x000fea0003800000 */
[----:B------:R-:W2:Y:S01]  /*0c20*/  S2UR UR5, SR_CgaCtaId ;  /* 0x00000000000579c3 */ /* 0x000ea20000008800 */
[----:B-1----:R-:W-:Y:S01]  /*0c30*/  UMOV UR4, 0x400 ;  /* 0x0000040000047882 */ /* 0x002fe20000000000 */
[----:B------:R-:W-:Y:S01]  /*0c40*/  UMOV UR6, 0x20 ;  /* 0x0000002000067882 */ /* 0x000fe20000000000 */
[----:B------:R-:W-:Y:S01]  /*0c50*/  ELECT P0, URZ, PT ;  /* 0x0000000000ff782f */ /* 0x000fe20003800000 */
[----:B------:R-:W-:-:S04]  /*0c60*/  UIADD3 UR6, UPT, UPT, -UR6, 0x100000, URZ ;  /* 0x0010000006067890 */ /* 0x000fc8000fffe1ff */
[----:B------:R-:W-:Y:S02]  /*0c70*/  USHF.L.U32 UR7, UR6, 0xb, URZ ;  /* 0x0000000b06077899 */ /* 0x000fe400080006ff */
[----:B------:R-:W-:Y:S02]  /*0c80*/  USHF.L.U32 UR6, UR6, 0x1, URZ ;  /* 0x0000000106067899 */ /* 0x000fe400080006ff */
[----:B--2---:R-:W-:Y:S01]  /*0c90*/  ULEA UR4, UR5, UR4, 0x18 ;  /* 0x0000000405047291 */ /* 0x004fe2000f8ec0ff */
[----:B------:R-:W1:Y:S11]  /*0ca0*/  FENCE.VIEW.ASYNC.S ;  /* 0x00000000000073c6 */ /* 0x000e760000000000 */
[----:B-1----:R2:W1:Y:S01]  /*0cb0*/  SYNCS.EXCH.64 URZ, [UR4+0xc0], UR6 ;  /* 0x0000c00604ff75b2 */ /* 0x0024620008000100 */
[----:B------:R2:W1:Y:S01]  /*0cc0*/  SYNCS.EXCH.64 URZ, [UR4+0xd0], UR6 ;  /* 0x0000d00604ff75b2 */ /* 0x0004620008000100 */
[----:B------:R2:W1:Y:S01]  /*0cd0*/  SYNCS.EXCH.64 URZ, [UR4+0xc8], UR6 ;  /* 0x0000c80604ff75b2 */ /* 0x0004620008000100 */
[----:B------:R2:W1:Y:S02]  /*0ce0*/  SYNCS.EXCH.64 URZ, [UR4+0xd8], UR6 ;  /* 0x0000d80604ff75b2 */ /* 0x0004640008000100 */
[----:B--2---:R-:W-:Y:S01]  /*0cf0*/  NOP ;  /* 0x0000000000007918 */ /* 0x004fe20000000000 */
.L_x_14:
[----:B-1----:R-:W1:Y:S01]  /*0d00*/  LDCU UR4, c[0x0][0x36c] ;  /* 0x00006d80ff0477ac */ /* 0x002e620008000800 */
[----:B------:R-:W-:Y:S01]  /*0d10*/  ISETP.NE.OR P3, PT, R0, 0x2, !P3 ;  /* 0x000000020000780c */ /* 0x000fe20005f65670 */
[----:B------:R-:W-:Y:S01]  /*0d20*/  NOP ;  /* 0x0000000000007918 */ /* 0x000fe20000000000 */
[----:B------:R-:W-:Y:S01]  /*0d30*/  LOP3.LUT R0, R93, 0x1f, RZ, 0xc0, !PT ;  /* 0x0000001f5d007812 */ /* 0x000fe200078ec0ff */
[----:B------:R-:W-:Y:S02]  /*0d40*/  UISETP.NE.AND UP4, UPT, UR18, URZ, UPT ;  /* 0x000000ff1200728c */ /* 0x000fe4000bf85270 */
[----:B-1----:R-:W-:-:S09]  /*0d50*/  UISETP.EQ.U32.AND UP5, UPT, UR4, 0x1, UPT ;  /* 0x000000010400788c */ /* 0x002fd2000bfa2070 */
[----:B------:R-:W-:Y:S05]  /*0d60*/  BRA.U !UP5, `(.L_x_15) ;  /* 0x000000010d087547 */ /* 0x000fea000b800000 */
[----:B---34-:R-:W-:Y:S01]  /*0d70*/  UCGABAR_ARV ;  /* 0x00000000000079c7 */ /* 0x018fe20008000000 */
[----:B------:R-:W-:Y:S05]  /*0d80*/  BRA `(.L_x_16) ;  /* 0x0000000000047947 */ /* 0x000fea0003800000 */
.L_x_15:
[----:B---34-:R-:W-:Y:S01]  /*0d90*/  NOP ;  /* 0x0000000000007918 */ /* 0x018fe20000000000 */
.L_x_16:
[----:B------:R-:W1:Y:S01]  /*0da0*/  S2UR UR20, SR_CTAID.X ;  /* 0x00000000001479c3 */ /* 0x000e620000002500 */
[----:B------:R-:W-:-:S05]  /*0db0*/  CS2R.32 R3, SR_CgaSize ;  /* 0x0000000000037805 */ /* 0x000fca0000008a00 */
[----:B------:R-:W-:-:S05]  /*0dc0*/  IMAD R3, R3, -0xa0, RZ ;  /* 0xffffff6003037824 */ /* 0x000fca00078e02ff */
[----:B------:R-:W-:-:S14]  /*0dd0*/  R2UR UR5, R3 ;  /* 0x00000000030572ca */ /* 0x000fdc00000e0000 */
[----:B------:R-:W2:Y:S01]  /*0de0*/  LDCU UR5, c[0x0][UR5+0x2b0] ;  /* 0x00005600050577ac */ /* 0x000ea20008000800 */
[----:B------:R-:W-:-:S05]  /*0df0*/  CS2R.32 R3, SR_CgaSize ;  /* 0x0000000000037805 */ /* 0x000fca0000008a00 */
[----:B------:R-:W-:-:S05]  /*0e00*/  IMAD R3, R3, -0xa0, RZ ;  /* 0xffffff6003037824 */ /* 0x000fca00078e02ff */
[----:B------:R-:W-:-:S14]  /*0e10*/  R2UR UR4, R3 ;  /* 0x00000000030472ca */ /* 0x000fdc00000e0000 */
[----:B------:R-:W3:Y:S01]  /*0e20*/  LDCU UR4, c[0x0][UR4+0x2b4] ;  /* 0x00005680040477ac */ /* 0x000ee20008000800 */
[----:B------:R-:W4:Y:S01]  /*0e30*/  S2UR UR30, SR_CTAID.Y ;  /* 0x00000000001e79c3 */ /* 0x000f220000002600 */
[----:B------:R-:W-:-:S05]  /*0e40*/  CS2R.32 R3, SR_CgaSize ;  /* 0x0000000000037805 */ /* 0x000fca0000008a00 */
[----:B------:R-:W-:-:S05]  /*0e50*/  IMAD R3, R3, -0xa0, RZ ;  /* 0xffffff6003037824 */ /* 0x000fca00078e02ff */
[----:B------:R-:W-:-:S14]  /*0e60*/  R2UR UR62, R3 ;  /* 0x00000000033e72ca */ /* 0x000fdc00000e0000 */
[----:B------:R-:W3:Y:S01]  /*0e70*/  LDCU UR62, c[0x0][UR62+0x2a0] ;  /* 0x000054003e3e77ac */ /* 0x000ee20008000800 */
[----:B------:R-:W-:-:S05]  /*0e80*/  CS2R.32 R3, SR_CgaSize ;  /* 0x0000000000037805 */ /* 0x000fca0000008a00 */
[----:B------:R-:W-:-:S05]  /*0e90*/  IMAD R3, R3, -0xa0, RZ ;  /* 0xffffff6003037824 */ /* 0x000fca00078e02ff */
[----:B------:R-:W-:-:S14]  /*0ea0*/  R2UR UR59, R3 ;  /* 0x00000000033b72ca */ /* 0x000fdc00000e0000 */
[----:B------:R-:W3:Y:S01]  /*0eb0*/  LDCU UR59, c[0x0][UR59+0x2a4] ;  /* 0x000054803b3b77ac */ /* 0x000ee20008000800 */
[----:B------:R-:W3:Y:S01]  /*0ec0*/  S2UR UR7, SR_CgaCtaId ;  /* 0x00000000000779c3 */ /* 0x000ee20000008800 */
[----:B------:R-:W3:Y:S01]  /*0ed0*/  LDCU UR19, c[0x0][0xb24] ;  /* 0x00016480ff1377ac */ /* 0x000ee20008000800 */
[----:B------:R-:W3:Y:S01]  /*0ee0*/  LDCU UR42, c[0x0][0xb24] ;  /* 0x00016480ff2a77ac */ /* 0x000ee20008000800 */
[----:B-1----:R-:W-:Y:S01]  /*0ef0*/  I2FP.F32.U32 R3, UR20 ;  /* 0x0000001400037c45 */ /* 0x002fe20008201000 */
[----:B------:R-:W1:Y:S04]  /*0f00*/  LDCU UR23, c[0x0][0xb30] ;  /* 0x00016600ff1777ac */ /* 0x000e680008000800 */
[----:B--2---:R-:W-:Y:S01]  /*0f10*/  FMUL R3, R3, UR5 ;  /* 0x0000000503037c20 */ /* 0x004fe20008400000 */
[----:B----4-:R-:W-:-:S05]  /*0f20*/  I2FP.F32.U32 R2, UR30 ;  /* 0x0000001e00027c45 */ /* 0x010fca0008201000 */
[----:B------:R-:W2:Y:S01]  /*0f30*/  F2I.U32.TRUNC.NTZ R3, R3 ;  /* 0x0000000300037305 */ /* 0x000ea2000020f000 */
[----:B---3--:R-:W-:Y:S01]  /*0f40*/  FMUL R2, R2, UR4 ;  /* 0x0000000402027c20 */ /* 0x008fe20008400000 */
[----:B------:R-:W-:-:S06]  /*0f50*/  USHF.L.U32 UR28, UR7, 0xc, URZ ;  /* 0x0000000c071c7899 */ /* 0x000fcc00080006ff */
[----:B------:R-:W3:Y:S01]  /*0f60*/  F2I.U32.TRUNC.NTZ R2, R2 ;  /* 0x0000000200027305 */ /* 0x000ee2000020f000 */
[----:B------:R-:W-:Y:S01]  /*0f70*/  ULOP3.LUT UR28, UR28, 0x1000, URZ, 0xc0, !UPT ;  /* 0x000010001c1c7892 */ /* 0x000fe2000f8ec0ff */
[----:B--2---:R-:W-:Y:S02]  /*0f80*/  R2UR UR4, R3 ;  /* 0x00000000030472ca */ /* 0x004fe400000e0000 */
[----:B---3--:R-:W-:Y:S02]  /*0f90*/  R2UR UR6, R2 ;  /* 0x00000000020672ca */ /* 0x008fe400000e0000 */
[----:B------:R-:W-:-:S09]  /*0fa0*/  PRMT R2, RZ, 0x7610, R2 ;  /* 0x00007610ff027816 */ /* 0x000fd20000000002 */
[----:B------:R-:W-:-:S04]  /*0fb0*/  UIADD3 UR5, UPT, UPT, -UR4, URZ, URZ ;  /* 0x000000ff04057290 */ /* 0x000fc8000fffe1ff */
[----:B------:R-:W-:Y:S02]  /*0fc0*/  UIMAD UR62, UR62, UR5, UR20 ;  /* 0x000000053e3e72a4 */ /* 0x000fe4000f8e0214 */
[----:B------:R-:W-:-:S04]  /*0fd0*/  UIADD3 UR4, UPT, UPT, -UR6, URZ, URZ ;  /* 0x000000ff06047290 */ /* 0x000fc8000fffe1ff */
[----:B------:R-:W-:Y:S01]  /*0fe0*/  UIMAD UR59, UR59, UR4, UR30 ;  /* 0x000000043b3b72a4 */ /* 0x000fe2000f8e021e */
[----:B-1----:R-:W-:Y:S11]  /*0ff0*/  BRA.U UP4, `(.L_x_17) ;  /* 0x0000000104247547 */ /* 0x002ff6000b800000 */
[----:B------:R-:W-:-:S04]  /*1000*/  UISETP.NE.AND UP0, UPT, UR59, URZ, UPT ;  /* 0x000000ff3b00728c */ /* 0x000fc8000bf05270 */
[----:B------:R-:W-:-:S04]  /*1010*/  UISETP.EQ.OR UP0, UPT, UR62, URZ, !UP0 ;  /* 0x000000ff3e00728c */ /* 0x000fc8000c702670 */
[----:B------:R-:W-:Y:S02]  /*1020*/  USEL UR5, URZ, 0x1, !UP0 ;  /* 0x00000001ff057887 */ /* 0x000fe4000c000000 */
[----:B------:R-:W-:-:S04]  /*1030*/  UISETP.NE.AND UP0, UPT, UR59, URZ, UPT ;  /* 0x000000ff3b00728c */ /* 0x000fc8000bf05270 */
[----:B------:R-:W-:Y:S02]  /*1040*/  USEL UR4, URZ, 0x2, UP0 ;  /* 0x00000002ff047887 */ /* 0x000fe40008000000 */
[----:B------:R-:W-:-:S04]  /*1050*/  UISETP.NE.AND UP0, UPT, UR62, 0x1, UPT ;  /* 0x000000013e00788c */ /* 0x000fc8000bf05270 */
[----:B------:R-:W-:-:S04]  /*1060*/  USEL UR4, UR4, 0x2, UP0 ;  /* 0x0000000204047887 */ /* 0x000fc80008000000 */
[----:B------:R-:W-:-:S06]  /*1070*/  UIADD3 UR4, UPT, UPT, UR5, UR4, URZ ;  /* 0x0000000405047290 */ /* 0x000fcc000fffe0ff */
[----:B------:R-:W-:-:S07]  /*1080*/  MOV R2, UR4 ;  /* 0x0000000400027c02 */ /* 0x000fce0008000f00 */
.L_x_17:
[----:B------:R-:W1:Y:S01]  /*1090*/  S2UR UR36, SR_CTAID.Z ;  /* 0x00000000002479c3 */ /* 0x000e620000002700 */
[----:B------:R-:W-:-:S09]  /*10a0*/  UISETP.GE.AND UP0, UPT, UR19, 0x1, UPT ;  /* 0x000000011300788c */ /* 0x000fd2000bf06270 */
[----:B------:R-:W-:Y:S05]  /*10b0*/  BRA.U !UP0, `(.L_x_18) ;  /* 0x0000000108d47547 */ /* 0x000fea000b800000 */
[----:B------:R-:W2:Y:S01]  /*10c0*/  LDCU.128 UR12, c[0x0][0xb10] ;  /* 0x00016200ff0c77ac */ /* 0x000ea20008000c00 */
[----:B------:R-:W3:Y:S01]  /*10d0*/  LDCU UR21, c[0x0][0xb0c] ;  /* 0x00016180ff1577ac */ /* 0x000ee20008000800 */
[----:B------:R-:W4:Y:S01]  /*10e0*/  LDCU UR6, c[0x0][0x370] ;  /* 0x00006e00ff0677ac */ /* 0x000f220008000800 */
[----:B------:R-:W1:Y:S01]  /*10f0*/  LDCU UR7, c[0x0][0x374] ;  /* 0x00006e80ff0777ac */ /* 0x000e620008000800 */
[----:B------:R-:W1:Y:S01]  /*1100*/  LDCU UR22, c[0x0][0xb20] ;  /* 0x00016400ff1677ac */ /* 0x000e620008000800 */
[----:B--2---:R-:W-:Y:S02]  /*1110*/  UIMAD.WIDE.U32 UR4, UR20, UR12, URZ ;  /* 0x0000000c140472a5 */ /* 0x004fe4000f8e00ff */
[----:B---3--:R-:W-:Y:S01]  /*1120*/  UISETP.NE.AND UP0, UPT, UR21, 0x1, UPT ;  /* 0x000000011500788c */ /* 0x008fe2000bf05270 */
[----:B------:R-:W2:Y:S01]  /*1130*/  LDCU.64 UR8, c[0x0][0xb28] ;  /* 0x00016500ff0877ac */ /* 0x000ea20008000a00 */
[----:B----4-:R-:W-:-:S03]  /*1140*/  UIMAD.WIDE.U32 UR10, UR6, UR12, URZ ;  /* 0x0000000c060a72a5 */ /* 0x010fc6000f8e00ff */
[----:B------:R-:W-:Y:S01]  /*1150*/  UMOV UR4, UR5 ;  /* 0x0000000500047c82 */ /* 0x000fe20008000000 */
[----:B------:R-:W-:Y:S02]  /*1160*/  UISETP.NE.AND UP2, UPT, UR19, 0x1, UPT ;  /* 0x000000011300788c */ /* 0x000fe4000bf45270 */
[----:B------:R-:W-:Y:S01]  /*1170*/  USHF.R.U32.HI UR4, URZ, UR13, UR4 ;  /* 0x0000000dff047299 */ /* 0x000fe20008011604 */
[----:B------:R-:W-:Y:S01]  /*1180*/  UMOV UR10, UR11 ;  /* 0x0000000b000a7c82 */ /* 0x000fe20008000000 */
[----:B------:R-:W-:Y:S02]  /*1190*/  UIMAD.WIDE.U32 UR16, UR30, UR15, URZ ;  /* 0x0000000f1e1072a5 */ /* 0x000fe4000f8e00ff */
[----:B------:R-:W-:Y:S02]  /*11a0*/  USEL UR5, UR20, UR4, !UP0 ;  /* 0x0000000414057287 */ /* 0x000fe4000c000000 */
[----:B------:R-:W-:Y:S02]  /*11b0*/  @UP0 USHF.R.U32.HI UR6, URZ, UR13, UR10 ;  /* 0x0000000dff060299 */ /* 0x000fe4000801160a */
[----:B------:R-:W-:-:S02]  /*11c0*/  UISETP.NE.AND UP0, UPT, UR14, 0x1, UPT ;  /* 0x000000010e00788c */ /* 0x000fc4000bf05270 */
[----:B-1----:R-:W-:Y:S02]  /*11d0*/  UIMAD.WIDE.U32 UR10, UR7, UR15, URZ ;  /* 0x0000000f070a72a5 */ /* 0x002fe4000f8e00ff */
[----:B--2---:R-:W-:Y:S01]  /*11e0*/  UIMAD.WIDE.U32 UR12, UR6, UR8, URZ ;  /* 0x00000008060c72a5 */ /* 0x004fe2000f8e00ff */
[----:B------:R-:W-:Y:S02]  /*11f0*/  UMOV UR4, UR17 ;  /* 0x0000001100047c82 */ /* 0x000fe40008000000 */
[----:B------:R-:W-:Y:S02]  /*1200*/  USHF.R.U32.HI UR4, URZ, UR22, UR4 ;  /* 0x00000016ff047299 */ /* 0x000fe40008011604 */
[----:B------:R-:W-:Y:S02]  /*1210*/  UMOV UR10, UR11 ;  /* 0x0000000b000a7c82 */ /* 0x000fe40008000000 */
[----:B------:R-:W-:Y:S01]  /*1220*/  UMOV UR12, UR13 ;  /* 0x0000000d000c7c82 */ /* 0x000fe20008000000 */
[----:B------:R-:W-:-:S02]  /*1230*/  @UP0 USHF.R.U32.HI UR7, URZ, UR22, UR10 ;  /* 0x00000016ff070299 */ /* 0x000fc4000801160a */
[----:B------:R-:W-:Y:S02]  /*1240*/  USEL UR4, UR30, UR4, !UP0 ;  /* 0x000000041e047287 */ /* 0x000fe4000c000000 */
[----:B------:R-:W-:Y:S02]  /*1250*/  UIMAD.WIDE.U32 UR10, UR7, UR8, URZ ;  /* 0x00000008070a72a5 */ /* 0x000fe4000f8e00ff */
[----:B------:R-:W-:Y:S02]  /*1260*/  @UP2 USHF.R.U32.HI UR6, URZ, UR9, UR12 ;  /* 0x00000009ff062299 */ /* 0x000fe4000801160c */
[----:B------:R-:W-:-:S03]  /*1270*/  UIMAD.WIDE.U32 UR12, UR4, UR8, URZ ;  /* 0x00000008040c72a5 */ /* 0x000fc6000f8e00ff */
[----:B------:R-:W-:Y:S02]  /*1280*/  UMOV UR10, UR11 ;  /* 0x0000000b000a7c82 */ /* 0x000fe40008000000 */
[----:B------:R-:W-:Y:S02]  /*1290*/  @UP2 USHF.R.U32.HI UR7, URZ, UR9, UR10 ;  /* 0x00000009ff072299 */ /* 0x000fe4000801160a */
[----:B------:R-:W-:Y:S02]  /*12a0*/  UIMAD UR10, UR6, UR19, URZ ;  /* 0x00000013060a72a4 */ /* 0x000fe4000f8e02ff */
[----:B------:R-:W-:-:S04]  /*12b0*/  UIMAD UR7, UR7, UR19, URZ ;  /* 0x00000013070772a4 */ /* 0x000fc8000f8e02ff */
[----:B------:R-:W-:-:S03]  /*12c0*/  UISETP.GE.AND UP0, UPT, UR4, UR7, UPT ;  /* 0x000000070400728c */ /* 0x000fc6000bf06270 */
[----:B------:R-:W-:Y:S01]  /*12d0*/  UMOV UR7, UR13 ;  /* 0x0000000d00077c82 */ /* 0x000fe20008000000 */
[----:B------:R-:W-:Y:S02]  /*12e0*/  UISETP.GE.OR UP0, UPT, UR5, UR10, UP0 ;  /* 0x0000000a0500728c */ /* 0x000fe40008706670 */
[----:B------:R-:W-:Y:S02]  /*12f0*/  UIMAD.WIDE.U32 UR10, UR5, UR8, URZ ;  /* 0x00000008050a72a5 */ /* 0x000fe4000f8e00ff */
[----:B------:R-:W-:Y:S02]  /*1300*/  USHF.R.U32.HI UR7, URZ, UR9, UR7 ;  /* 0x00000009ff077299 */ /* 0x000fe40008011607 */
[----:B------:R-:W-:Y:S02]  /*1310*/  UIADD3 UR10, UPT, UPT, -UR4, URZ, URZ ;  /* 0x000000ff040a7290 */ /* 0x000fe4000fffe1ff */
[----:B------:R-:W-:Y:S02]  /*1320*/  USEL UR7, UR4, UR7, !UP2 ;  /* 0x0000000704077287 */ /* 0x000fe4000d000000 */
[----:B------:R-:W-:Y:S01]  /*1330*/  UIMAD UR10, UR14, UR10, UR30 ;  /* 0x0000000a0e0a72a4 */ /* 0x000fe2000f8e021e */
[----:B------:R-:W-:Y:S01]  /*1340*/  @!UP0 UMOV UR8, UR11 ;  /* 0x0000000b00088c82 */ /* 0x000fe20008000000 */
[----:B------:R-:W-:-:S02]  /*1350*/  UIADD3 UR11, UPT, UPT, -UR5, URZ, URZ ;  /* 0x000000ff050b7290 */ /* 0x000fc4000fffe1ff */
[----:B------:R-:W-:Y:S02]  /*1360*/  @!UP0 USHF.R.U32.HI UR8, URZ, UR9, UR8 ;  /* 0x00000009ff088299 */ /* 0x000fe40008011608 */
[----:B------:R-:W-:Y:S02]  /*1370*/  UIADD3 UR9, UPT, UPT, -UR7, URZ, URZ ;  /* 0x000000ff07097290 */ /* 0x000fe4000fffe1ff */
[----:B------:R-:W-:Y:S02]  /*1380*/  @!UP0 USEL UR8, UR5, UR8, !UP2 ;  /* 0x0000000805088287 */ /* 0x000fe4000d000000 */
[----:B------:R-:W-:Y:S02]  /*1390*/  UIMAD UR9, UR19, UR9, UR4 ;  /* 0x00000009130972a4 */ /* 0x000fe4000f8e0204 */
[----:B------:R-:W-:Y:S02]  /*13a0*/  @!UP0 UIADD3 UR7, UPT, UPT, UR7, -UR8, URZ ;  /* 0x8000000807078290 */ /* 0x000fe4000fffe0ff */
[----:B------:R-:W-:-:S02]  /*13b0*/  @!UP0 UIMAD UR6, UR9, UR6, UR8 ;  /* 0x00000006090682a4 */ /* 0x000fc4000f8e0208 */
[----:B------:R-:W-:Y:S02]  /*13c0*/  @!UP0 UIMAD UR4, UR7, UR19, UR5 ;  /* 0x00000013070482a4 */ /* 0x000fe4000f8e0205 */
[----:B------:R-:W-:Y:S02]  /*13d0*/  UIMAD UR20, UR21, UR11, UR20 ;  /* 0x0000000b151472a4 */ /* 0x000fe4000f8e0214 */
[----:B------:R-:W-:Y:S01]  /*13e0*/  UIMAD UR30, UR4, UR14, UR10 ;  /* 0x0000000e041e72a4 */ /* 0x000fe2000f8e020a */
[----:B------:R-:W-:Y:S02]  /*13f0*/  @!UP0 UMOV UR5, UR6 ;  /* 0x0000000600058c82 */ /* 0x000fe40008000000 */
[----:B------:R-:W-:-:S12]  /*1400*/  UIMAD UR20, UR5, UR21, UR20 ;  /* 0x00000015051472a4 */ /* 0x000fd8000f8e0214 */
.L_x_18:
[----:B------:R-:W-:-:S09]  /*1410*/  UISETP.NE.AND UP0, UPT, UR23, 0x1, UPT ;  /* 0x000000011700788c */ /* 0x000fd2000bf05270 */
[----:B------:R-:W-:Y:S05]  /*1420*/  BRA.U UP0, `(.L_x_19) ;  /* 0x0000000100407547 */ /* 0x000fea000b800000 */
[----:B------:R-:W2:Y:S01]  /*1430*/  LDCU.128 UR8, c[0x0][0xb10] ;  /* 0x00016200ff0877ac */ /* 0x000ea20008000c00 */
[----:B------:R-:W3:Y:S01]  /*1440*/  LDCU UR12, c[0x0][0xb0c] ;  /* 0x00016180ff0c77ac */ /* 0x000ee20008000800 */
[----:B------:R-:W4:Y:S01]  /*1450*/  LDCU UR13, c[0x0][0xb20] ;  /* 0x00016400ff0d77ac */ /* 0x000f220008000800 */
[----:B--2---:R-:W-:Y:S02]  /*1460*/  UIMAD.WIDE.U32 UR4, UR20, UR8, URZ ;  /* 0x00000008140472a5 */ /* 0x004fe4000f8e00ff */
[----:B------:R-:W-:Y:S02]  /*1470*/  UIMAD.WIDE.U32 UR6, UR30, UR11, URZ ;  /* 0x0000000b1e0672a5 */ /* 0x000fe4000f8e00ff */
[----:B---3--:R-:W-:Y:S02]  /*1480*/  UISETP.NE.AND UP0, UPT, UR12, 0x1, UPT ;  /* 0x000000010c00788c */ /* 0x008fe4000bf05270 */
[----:B------:R-:W-:-:S03]  /*1490*/  USHF.R.U32.HI UR5, URZ, UR9, UR5 ;  /* 0x00000009ff057299 */ /* 0x000fc60008011605 */
[----:B------:R-:W-:Y:S01]  /*14a0*/  UMOV UR4, UR7 ;  /* 0x0000000700047c82 */ /* 0x000fe20008000000 */
[----:B------:R-:W-:Y:S02]  /*14b0*/  USEL UR5, UR20, UR5, !UP0 ;  /* 0x0000000514057287 */ /* 0x000fe4000c000000 */
[----:B------:R-:W-:Y:S02]  /*14c0*/  UISETP.NE.AND UP0, UPT, UR10, 0x1, UPT ;  /* 0x000000010a00788c */ /* 0x000fe4000bf05270 */
[----:B----4-:R-:W-:-:S04]  /*14d0*/  USHF.R.U32.HI UR4, URZ, UR13, UR4 ;  /* 0x0000000dff047299 */ /* 0x010fc80008011604 */
[----:B------:R-:W-:-:S04]  /*14e0*/  USEL UR4, UR30, UR4, !UP0 ;  /* 0x000000041e047287 */ /* 0x000fc8000c000000 */
[----:B------:R-:W-:Y:S02]  /*14f0*/  UIADD3 UR6, UPT, UPT, UR5, -UR4, URZ ;  /* 0x8000000405067290 */ /* 0x000fe4000fffe0ff */
[----:B------:R-:W-:Y:S02]  /*1500*/  UIADD3 UR4, UPT, UPT, -UR5, UR4, URZ ;  /* 0x0000000405047290 */ /* 0x000fe4000fffe1ff */
[----:B------:R-:W-:Y:S02]  /*1510*/  UIMAD UR30, UR6, UR10, UR30 ;  /* 0x0000000a061e72a4 */ /* 0x000fe4000f8e021e */
[----:B------:R-:W-:-:S12]  /*1520*/  UIMAD UR20, UR4, UR12, UR20 ;  /* 0x0000000c041472a4 */ /* 0x000fd8000f8e0214 */
.L_x_19:
[----:B------:R-:W-:Y:S01]  /*1530*/  UISETP.NE.AND UP0, UPT, UR18, 0x2, UPT ;  /* 0x000000021200788c */ /* 0x000fe2000bf05270 */
[----:B------:R-:W-:Y:S09]  /*1540*/  BRA.U !UP5, `(.L_x_20) ;  /* 0x000000010d0c7547 */ /* 0x000ff2000b800000 */
[----:B------:R-:W-:Y:S01]  /*1550*/  UCGABAR_WAIT ;  /* 0x0000000000007dc7 */ /* 0x000fe20008000000 */
[----:B------:R-:W-:Y:S01]  /*1560*/  CCTL.IVALL ;  /* 0x00000000ff00798f */ /* 0x000fe20002000000 */
[----:B------:R-:W-:Y:S05]  /*1570*/  BRA `(.L_x_21) ;  /* 0x0000000000047947 */ /* 0x000fea0003800000 */
.L_x_20:
[----:B------:R-:W-:Y:S06]  /*1580*/  BAR.SYNC.DEFER_BLOCKING 0x0 ;  /* 0x0000000000007b1d */ /* 0x000fec0000010000 */
.L_x_21:
[----:B------:R-:W-:Y:S05]  /*1590*/  BRA.U UP0, `(.L_x_22) ;  /* 0x0000001100947547 */ /* 0x000fea000b800000 */
[----:B------:R-:W2:Y:S01]  /*15a0*/  LDCU UR6, c[0x0][0x38c] ;  /* 0x00007180ff0677ac */ /* 0x000ea20008000800 */
[----:B------:R-:W3:Y:S01]  /*15b0*/  S2UR UR8, SR_CgaCtaId ;  /* 0x00000000000879c3 */ /* 0x000ee20000008800 */
[----:B------:R-:W-:Y:S01]  /*15c0*/  PLOP3.LUT P1, PT, PT, PT, UP3, 0x80, 0x8 ;  /* 0x000000000008781c */ /* 0x000fe20003f2f038 */
[----:B------:R-:W-:Y:S01]  /*15d0*/  IMAD.MOV.U32 R12, RZ, RZ, 0x1 ;  /* 0x00000001ff0c7424 */ /* 0x000fe200078e00ff */
[----:B------:R-:W-:Y:S01]  /*15e0*/  UMOV UR7, 0x400 ;  /* 0x0000040000077882 */ /* 0x000fe20000000000 */
[----:B------:R-:W-:Y:S01]  /*15f0*/  UISETP.NE.AND UP1, UPT, UR18, URZ, UPT ;  /* 0x000000ff1200728c */ /* 0x000fe2000bf25270 */
[----:B------:R-:W-:Y:S01]  /*1600*/  ISETP.EQ.OR P2, PT, R0, RZ, P3 ;  /* 0x000000ff0000720c */ /* 0x000fe20001f42670 */
[----:B------:R-:W-:Y:S01]  /*1610*/  USEL UR24, URZ, 0x1, UP6 ;  /* 0x00000001ff187887 */ /* 0x000fe2000b000000 */
[----:B------:R-:W-:Y:S02]  /*1620*/  PLOP3.LUT P1, PT, P1, PT, PT, 0x8, 0x80 ;  /* 0x000000000080781c */ /* 0x000fe40000f2e170 */
[----:B------:R-:W-:Y:S01]  /*1630*/  CS2R R10, SRZ ;  /* 0x00000000000a7805 */ /* 0x000fe2000001ff00 */
[----:B------:R-:W-:Y:S01]  /*1640*/  IMAD.MOV.U32 R9, RZ, RZ, RZ ;  /* 0x000000ffff097224 */ /* 0x000fe200078e00ff */
[----:B------:R-:W4:Y:S01]  /*1650*/  LDCU UR40, c[0x0][0x370] ;  /* 0x00006e00ff2877ac */ /* 0x000f220008000800 */
[----:B------:R-:W-:Y:S01]  /*1660*/  IMAD.MOV.U32 R8, RZ, RZ, 0x1 ;  /* 0x00000001ff087424 */ /* 0x000fe200078e00ff */
[----:B------:R-:W1:Y:S01]  /*1670*/  LDCU.64 UR26, c[0x0][0x348] ;  /* 0x00006900ff1a77ac */ /* 0x000e620008000a00 */
[----:B--2---:R-:W-:-:S02]  /*1680*/  UIADD3 UR5, UPT, UPT, UR6, 0x3f, URZ ;  /* 0x0000003f06057890 */ /* 0x004fc4000fffe0ff */
[----:B------:R-:W-:Y:S02]  /*1690*/  USHF.R.U32.HI UR45, URZ, 0x6, UR28 ;  /* 0x00000006ff2d7899 */ /* 0x000fe4000801161c */
[----:B------:R-:W-:Y:S02]  /*16a0*/  USHF.R.S32.HI UR4, URZ, 0x1f, UR5 ;  /* 0x0000001fff047899 */ /* 0x000fe40008011405 */
[----:B---3--:R-:W-:Y:S02]  /*16b0*/  ULEA UR7, UR8, UR7, 0x18 ;  /* 0x0000000708077291 */ /* 0x008fe4000f8ec0ff */
[----:B------:R-:W-:Y:S02]  /*16c0*/  ULEA.HI UR4, UR4, UR5, URZ, 0x6 ;  /* 0x0000000504047291 */ /* 0x000fe4000f8f30ff */
[----:B------:R-:W-:Y:S02]  /*16d0*/  UIADD3 UR46, UPT, UPT, UR6, 0x7e, URZ ;  /* 0x0000007e062e7890 */ /* 0x000fe4000fffe0ff */
[----:B------:R-:W-:-:S02]  /*16e0*/  USHF.R.S32.HI UR43, URZ, 0x6, UR4 ;  /* 0x00000006ff2b7899 */ /* 0x000fc40008011404 */
[----:B------:R-:W-:Y:S02]  /*16f0*/  UIADD3 UR4, UPT, UPT, UR6, -0x1, URZ ;  /* 0xffffffff06047890 */ /* 0x000fe4000fffe0ff */
[----:B------:R-:W-:Y:S02]  /*1700*/  UISETP.LT.U32.AND UP0, UPT, UR43, 0x3, UPT ;  /* 0x000000032b00788c */ /* 0x000fe4000bf01070 */
[----:B------:R-:W-:Y:S02]  /*1710*/  UISETP.GE.U32.AND UP2, UPT, UR4, -0x7f, UPT ;  /* 0xffffff810400788c */ /* 0x000fe4000bf46070 */
[----:B------:R-:W-:Y:S01]  /*1720*/  USEL UR41, UR43, 0x3, UP0 ;  /* 0x000000032b297887 */ /* 0x000fe20008000000 */
[----:B------:R-:W2:Y:S03]  /*1730*/  LDCU UR39, c[0x0][0x374] ;  /* 0x00006e80ff2777ac */ /* 0x000ea60008000800 */
[----:B------:R-:W-:-:S02]  /*1740*/  UIADD3 UR21, UPT, UPT, UR41, -0x1, URZ ;  /* 0xffffffff29157890 */ /* 0x000fc4000fffe0ff */
[----:B------:R-:W-:-:S03]  /*1750*/  USEL UR24, UR24, 0x2, UP1 ;  /* 0x0000000218187887 */ /* 0x000fc60008800000 */
[----:B------:R-:W-:Y:S02]  /*1760*/  @UP2 UIADD3 UR21, UPT, UPT, UR41, URZ, URZ ;  /* 0x000000ff29152290 */ /* 0x000fe4000fffe0ff */
[----:B------:R-:W-:Y:S02]  /*1770*/  UIADD3 UR29, UPT, UPT, UR7, 0x7400, UR28 ;  /* 0x00007400071d7890 */ /* 0x000fe4000fffe01c */
[----:B------:R-:W-:Y:S02]  /*1780*/  UIADD3 UR44, UPT, UPT, UR43, -UR41, URZ ;  /* 0x800000292b2c7290 */ /* 0x000fe4000fffe0ff */
[----:B------:R-:W-:Y:S01]  /*1790*/  UIADD3 UR21, UPT, UPT, UR21, 0x1, URZ ;  /* 0x0000000115157890 */ /* 0x000fe2000fffe0ff */
[----:B-1--4-:R-:W-:-:S11]  /*17a0*/  UMOV UR5, URZ ;  /* 0x000000ff00057c82 */ /* 0x012fd60008000000 */
.L_x_42:
[----:B-1----:R-:W1:Y:S02]  /*17b0*/  S2UR UR4, SR_CgaCtaId ;  /* 0x00000000000479c3 */ /* 0x002e640000008800 */
[----:B-1----:R-:W-:-:S09]  /*17c0*/  UISETP.NE.AND UP0, UPT, UR4, URZ, UPT ;  /* 0x000000ff0400728c */ /* 0x002fd2000bf05270 */
[----:B------:R-:W-:Y:S05]  /*17d0*/  BRA.U UP0, `(.L_x_23) ;  /* 0x0000000100287547 */ /* 0x000fea000b800000 */
[----:B------:R-:W-:Y:S02]  /*17e0*/  LEA R0, R9, UR7, 0x3 ;  /* 0x0000000709007c11 */ /* 0x000fe4000f8e18ff */
[----:B------:R-:W-:-:S04]  /*17f0*/  SHF.L.U32 R3, R8, 0x1f, RZ ;  /* 0x0000001f08037819 */ /* 0x000fc800000006ff */
[----:B------:R-:W1:Y:S02]  /*1800*/  SYNCS.PHASECHK.TRANS64.TRYWAIT P0, [R0+URZ+0xd0], R3 ;  /* 0x0000d003000075a7 */ /* 0x000e6400080011ff */
[----:B-1----:R-:W-:Y:S05]  /*1810*/  @!P0 BRA `(.L_x_24) ;  /* 0x0000005c00c08947 */ /* 0x002fea0003800000 */
.L_x_111:
[----:B------:R3:W-:Y:S01]  /*1820*/  SYNCS.ARRIVE.TRANS64.A1T0 RZ, [R0+URZ+0xc0], RZ ;  /* 0x0000c0ff00ff79a7 */ /* 0x0007e200081000ff */
[----:B------:R-:W-:-:S05]  /*1830*/  VIADD R9, R9, 0x1 ;  /* 0x0000000109097836 */ /* 0x000fca0000000000 */
[----:B------:R-:W-:-:S04]  /*1840*/  ISETP.NE.AND P0, PT, R9, 0x2, PT ;  /* 0x000000020900780c */ /* 0x000fc80003f05270 */
[----:B-1----:R-:W-:Y:S02]  /*1850*/  SEL R3, RZ, 0x1, P0 ;  /* 0x00000001ff037807 */ /* 0x002fe40000000000 */
[----:B------:R-:W-:Y:S02]  /*1860*/  SEL R9, R9, RZ, P0 ;  /* 0x000000ff09097207 */ /* 0x000fe40000000000 */
[----:B------:R-:W-:-:S07]  /*1870*/  LOP3.LUT R8, R8, R3, RZ, 0x3c, !PT ;  /* 0x0000000308087212 */ /* 0x000fce00078e3cff */
.L_x_23:
[----:B------:R-:W-:Y:S01]  /*1880*/  ULEA UR4, UR5, UR7, 0x3 ;  /* 0x0000000705047291 */ /* 0x000fe2000f8e18ff */
[----:B---3--:R-:W-:Y:S01]  /*1890*/  SHF.L.U32 R0, R12, 0x1f, RZ ;  /* 0x0000001f0c007819 */ /* 0x008fe200000006ff */
[----:B------:R-:W-:Y:S02]  /*18a0*/  UISETP.GE.U32.AND UP0, UPT, UR46, 0x7f, UPT ;  /* 0x0000007f2e00788c */ /* 0x000fe4000bf06070 */
[----:B------:R-:W-:Y:S02]  /*18b0*/  USHF.L.U32 UR35, UR20, 0x6, URZ ;  /* 0x0000000614237899 */ /* 0x000fe400080006ff */
[----:B------:R-:W-:Y:S01]  /*18c0*/  ULEA UR19, UR30, UR45, 0x7 ;  /* 0x0000002d1e137291 */ /* 0x000fe2000f8e38ff */
[----:B------:R-:W-:Y:S02]  /*18d0*/  UMOV UR13, URZ ;  /* 0x000000ff000d7c82 */ /* 0x000fe40008000000 */
[----:B------:R1:W3:Y:S02]  /*18e0*/  SYNCS.PHASECHK.TRANS64.TRYWAIT P0, [UR4+0x18], R0 ;  /* 0x00001800ff0075a7 */ /* 0x0002e40008001104 */
[----:B------:R-:W-:Y:S07]  /*18f0*/  BRA.U !UP0, `(.L_x_25) ;  /* 0x0000000108bc7547 */ /* 0x000fee000b800000 */
[----:B------:R-:W-:Y:S01]  /*1900*/  UMOV UR6, URZ ;  /* 0x000000ff00067c82 */ /* 0x000fe20008000000 */
[----:B------:R-:W-:-:S05]  /*1910*/  UMOV UR4, UR5 ;  /* 0x0000000500047c82 */ /* 0x000fca0008000000 */
.L_x_31:
[----:B------:R-:W-:Y:S01]  /*1920*/  ULEA UR33, UR4, UR7, 0x3 ;  /* 0x0000000704217291 */ /* 0x000fe2000f8e18ff */
[----:B---3--:R-:W-:Y:S01]  /*1930*/  @!P3 MOV R2, 0x3000 ;  /* 0x000030000002b802 */ /* 0x008fe20000000f00 */
[----:B-1-34-:R-:W-:Y:S10]  /*1940*/  @P0 BRA `(.L_x_26) ;  /* 0x00000000000c0947 */ /* 0x01aff40003800000 */
[----:B------:R-:W-:-:S04]  /*1950*/  SHF.L.U32 R3, R12, 0x1f, RZ ;  /* 0x0000001f0c037819 */ /* 0x000fc800000006ff */
[----:B------:R-:W3:Y:S02]  /*1960*/  SYNCS.PHASECHK.TRANS64.TRYWAIT P0, [UR33+0x18], R3 ;  /* 0x00001803ff0075a7 */ /* 0x000ee40008001121 */
[----:B---3--:R-:W-:Y:S05]  /*1970*/  @!P0 BRA `(.L_x_27) ;  /* 0x0000005c007c8947 */ /* 0x008fea0003800000 */
.L_x_26:
[----:B------:R3:W-:Y:S01]  /*1980*/  @!P3 SYNCS.ARRIVE.TRANS64 RZ, [UR33], R2 ;  /* 0x00000002ffffb9a7 */ /* 0x0007e20008000021 */
[----:B------:R-:W-:-:S04]  /*1990*/  ULOP3.LUT UR5, UR24, 0x2, URZ, 0xfc, !UPT ;  /* 0x0000000218057892 */ /* 0x000fc8000f8efcff */
[----:B------:R-:W-:-:S09]  /*19a0*/  UISETP.NE.AND UP0, UPT, UR5, 0x2, UPT ;  /* 0x000000020500788c */ /* 0x000fd2000bf05270 */
[----:B------:R-:W-:Y:S05]  /*19b0*/  BRA.U UP0, `(.L_x_28) ;  /* 0x0000000100047547 */ /* 0x000fea000b800000 */
[----:B--2---:R-:W-:Y:S05]  /*19c0*/  BPT.TRAP 0x1 ;  /* 0x000000040000795c */ /* 0x004fea0000300000 */
.L_x_28:
[----:B------:R-:W-:Y:S04]  /*19d0*/  BSSY.RECONVERGENT B0, `(.L_x_29) ;  /* 0x0000003000007945 */ /* 0x000fe80003800200 */
[----:B------:R-:W-:Y:S05]  /*19e0*/  @P2 BRA `(.L_x_30) ;  /* 0x0000000000042947 */ /* 0x000fea0003800000 */
[----:B--2---:R-:W-:Y:S05]  /*19f0*/  BPT.TRAP 0x1 ;  /* 0x000000040000795c */ /* 0x004fea0000300000 */
.L_x_30:
[----:B--2---:R-:W-:Y:S05]  /*1a00*/  BSYNC.RECONVERGENT B0 ;  /* 0x0000000000007941 */ /* 0x004fea0003800200 */
.L_x_29:
[----:B------:R-:W-:Y:S02]  /*1a10*/  UIADD3 UR5, UPT, UPT, UR4, 0x1, URZ ;  /* 0x0000000104057890 */ /* 0x000fe4000fffe0ff */
[----:B------:R-:W-:Y:S02]  /*1a20*/  USHF.L.U32 UR34, UR6, 0x6, URZ ;  /* 0x0000000606227899 */ /* 0x000fe400080006ff */
[----:B------:R-:W-:Y:S02]  /*1a30*/  UISETP.NE.AND UP0, UPT, UR5, 0x3, UPT ;  /* 0x000000030500788c */ /* 0x000fe4000bf05270 */
[----:B------:R-:W-:Y:S02]  /*1a40*/  UIADD3 UR6, UPT, UPT, UR6, 0x1, URZ ;  /* 0x0000000106067890 */ /* 0x000fe4000fffe0ff */
[----:B------:R-:W-:Y:S02]  /*1a50*/  USEL UR9, URZ, 0x1, UP0 ;  /* 0x00000001ff097887 */ /* 0x000fe40008000000 */
[----:B------:R-:W-:-:S02]  /*1a60*/  USEL UR5, UR5, URZ, UP0 ;  /* 0x000000ff05057287 */ /* 0x000fc40008000000 */
[----:B------:R-:W-:Y:S02]  /*1a70*/  ULEA UR32, UR4, UR7, 0xc ;  /* 0x0000000704207291 */ /* 0x000fe4000f8e60ff */
[----:B------:R-:W-:Y:S01]  /*1a80*/  ULEA UR8, UR5, UR7, 0x3 ;  /* 0x0000000705087291 */ /* 0x000fe2000f8e18ff */
[----:B------:R-:W-:Y:S01]  /*1a90*/  LOP3.LUT R12, R12, UR9, RZ, 0x3c, !PT ;  /* 0x000000090c0c7c12 */ /* 0x000fe2000f8e3cff */
[----:B------:R-:W-:Y:S02]  /*1aa0*/  UIADD3 UR10, UP1, UPT, UR26, 0x80, URZ ;  /* 0x000000801a0a7890 */ /* 0x000fe4000ff3e0ff */
[----:B------:R-:W-:Y:S01]  /*1ab0*/  ULEA UR16, UR4, UR28, 0xd ;  /* 0x0000001c04107291 */ /* 0x000fe2000f8e68ff */
[----:B-1----:R-:W-:Y:S01]  /*1ac0*/  SHF.L.U32 R0, R12, 0x1f, RZ ;  /* 0x0000001f0c007819 */ /* 0x002fe200000006ff */
[----:B------:R-:W-:Y:S02]  /*1ad0*/  UIADD3.X UR11, UPT, UPT, URZ, UR27, URZ, UP1, !UPT ;  /* 0x0000001bff0b7290 */ /* 0x000fe40008ffe4ff */
[----:B------:R-:W-:Y:S01]  /*1ae0*/  UIADD3 UR32, UPT, UPT, UR32, 0x4400, URZ ;  /* 0x0000440020207890 */ /* 0x000fe2000fffe0ff */
[----:B------:R4:W1:Y:S01]  /*1af0*/  SYNCS.PHASECHK.TRANS64.TRYWAIT P0, [UR8+0x18], R0 ;  /* 0x00001800ff0075a7 */ /* 0x0008620008001108 */
[----:B------:R-:W-:-:S02]  /*1b00*/  UIADD3 UR8, UP0, UPT, UR26, 0x180, URZ ;  /* 0x000001801a087890 */ /* 0x000fc4000ff1e0ff */
[----:B------:R-:W-:Y:S02]  /*1b10*/  UIADD3 UR16, UPT, UPT, UR7, 0x7400, UR16 ;  /* 0x0000740007107890 */ /* 0x000fe4000fffe010 */
[----:B------:R-:W-:Y:S02]  /*1b20*/  UIADD3.X UR9, UPT, UPT, URZ, UR27, URZ, UP0, !UPT ;  /* 0x0000001bff097290 */ /* 0x000fe400087fe4ff */
[----:B------:R-:W-:Y:S01]  /*1b30*/  UISETP.NE.AND UP0, UPT, UR6, UR21, UPT ;  /* 0x000000150600728c */ /* 0x000fe2000bf05270 */
[----:B------:R-:W-:Y:S01]  /*1b40*/  UMOV UR12, 0x0 ;  /* 0x00000000000c7882 */ /* 0x000fe20000000000 */
[----:B------:R-:W-:Y:S01]  /*1b50*/  UMOV UR13, 0x10000000 ;  /* 0x10000000000d7882 */ /* 0x000fe20000000000 */
[----:B------:R-:W-:Y:S01]  /*1b60*/  UMOV UR4, 0x30000 ;  /* 0x0003000000047882 */ /* 0x000fe20000000000 */
[----:B------:R-:W-:Y:S01]  /*1b70*/  UMOV UR20, UR36 ;  /* 0x0000002400147c82 */ /* 0x000fe20008000000 */
[----:B------:R-:W-:Y:S01]  /*1b80*/  UMOV UR17, UR33 ;  /* 0x0000002100117c82 */ /* 0x000fe20008000000 */
[----:B------:R-:W-:Y:S01]  /*1b90*/  UMOV UR18, UR34 ;  /* 0x0000002200127c82 */ /* 0x000fe20008000000 */
[----:B------:R-:W-:Y:S01]  /*1ba0*/  UTMALDG.3D [UR32], [UR10], desc[UR12] ;  /* 0x00000c200a0075b4 */ /* 0x000fe20008011000 */
[----:B------:R2:W-:Y:S02]  /*1bb0*/  UTMALDG.3D.MULTICAST [UR16], [UR8], UR4, desc[UR12] ;  /* 0x00000c10080073b4 */ /* 0x0005e40008011804 */
[----:B--2---:R-:W-:Y:S01]  /*1bc0*/  UMOV UR13, UR21 ;  /* 0x00000015000d7c82 */ /* 0x004fe20008000000 */
[----:B------:R-:W-:Y:S01]  /*1bd0*/  UMOV UR4, UR5 ;  /* 0x0000000500047c82 */ /* 0x000fe20008000000 */
[----:B------:R-:W-:Y:S05]  /*1be0*/  BRA.U UP0, `(.L_x_31) ;  /* 0xfffffffd004c7547 */ /* 0x000fea000b83ffff */
.L_x_25:
[----:B------:R-:W-:Y:S01]  /*1bf0*/  ULEA UR4, UR5, UR7, 0x3 ;  /* 0x0000000705047291 */ /* 0x000fe2000f8e18ff */
[----:B-1--4-:R-:W-:Y:S01]  /*1c00*/  SHF.L.U32 R0, R12, 0x1f, RZ ;  /* 0x0000001f0c007819 */ /* 0x012fe200000006ff */
[----:B------:R-:W-:Y:S01]  /*1c10*/  @!P1 SYNCS.ARRIVE.TRANS64.A1T0 RZ, [UR7+0x58], RZ ;  /* 0x000058ffffff99a7 */ /* 0x000fe20008100007 */
[----:B------:R-:W-:-:S06]  /*1c20*/  UISETP.GT.AND UP0, UPT, UR43, UR41, UPT ;  /* 0x000000292b00728c */ /* 0x000fcc000bf04270 */
[----:B---3--:R1:W3:Y:S03]  /*1c30*/  SYNCS.PHASECHK.TRANS64.TRYWAIT P0, [UR4+0x18], R0 ;  /* 0x00001800ff0075a7 */ /* 0x0082e60008001104 */
[----:B------:R-:W-:Y:S05]  /*1c40*/  BRA.U !UP0, `(.L_x_32) ;  /* 0x0000000108bc7547 */ /* 0x000fea000b800000 */
[----:B------:R-:W-:Y:S01]  /*1c50*/  UIADD3 UR25, UPT, UPT, UR44, UR13, URZ ;  /* 0x0000000d2c197290 */ /* 0x000fe2000fffe0ff */
[----:B------:R-:W-:-:S11]  /*1c60*/  UMOV UR4, UR5 ;  /* 0x0000000500047c82 */ /* 0x000fd60008000000 */
.L_x_38:
[----:B------:R-:W-:Y:S01]  /*1c70*/  ULEA UR9, UR4, UR7, 0x3 ;  /* 0x0000000704097291 */ /* 0x000fe2000f8e18ff */
[----:B---3--:R-:W-:Y:S01]  /*1c80*/  @!P3 MOV R2, 0x3000 ;  /* 0x000030000002b802 */ /* 0x008fe20000000f00 */
[----:B-1-3--:R-:W-:Y:S10]  /*1c90*/  @P0 BRA `(.L_x_33) ;  /* 0x00000000000c0947 */ /* 0x00aff40003800000 */
[----:B------:R-:W-:-:S04]  /*1ca0*/  SHF.L.U32 R3, R12, 0x1f, RZ ;  /* 0x0000001f0c037819 */ /* 0x000fc800000006ff */
[----:B------:R-:W3:Y:S02]  /*1cb0*/  SYNCS.PHASECHK.TRANS64.TRYWAIT P0, [UR9+0x18], R3 ;  /* 0x00001803ff0075a7 */ /* 0x000ee40008001109 */
[----:B---3--:R-:W-:Y:S05]  /*1cc0*/  @!P0 BRA `(.L_x_34) ;  /* 0x0000005800c08947 */ /* 0x008fea0003800000 */
.L_x_33:
[----:B------:R3:W-:Y:S01]  /*1cd0*/  @!P3 SYNCS.ARRIVE.TRANS64 RZ, [UR9], R2 ;  /* 0x00000002ffffb9a7 */ /* 0x0007e20008000009 */
[----:B------:R-:W-:-:S04]  /*1ce0*/  ULOP3.LUT UR5, UR24, 0x2, URZ, 0xfc, !UPT ;  /* 0x0000000218057892 */ /* 0x000fc8000f8efcff */
[----:B------:R-:W-:-:S09]  /*1cf0*/  UISETP.NE.AND UP0, UPT, UR5, 0x2, UPT ;  /* 0x000000020500788c */ /* 0x000fd2000bf05270 */
[----:B------:R-:W-:Y:S05]  /*1d00*/  BRA.U UP0, `(.L_x_35) ;  /* 0x0000000100047547 */ /* 0x000fea000b800000 */
[----:B--2---:R-:W-:Y:S05]  /*1d10*/  BPT.TRAP 0x1 ;  /* 0x000000040000795c */ /* 0x004fea0000300000 */
.L_x_35:
[----:B------:R-:W-:Y:S04]  /*1d20*/  BSSY.RECONVERGENT B0, `(.L_x_36) ;  /* 0x0000003000007945 */ /* 0x000fe80003800200 */
[----:B------:R-:W-:Y:S05]  /*1d30*/  @P2 BRA `(.L_x_37) ;  /* 0x0000000000042947 */ /* 0x000fea0003800000 */
[----:B--2---:R-:W-:Y:S05]  /*1d40*/  BPT.TRAP 0x1 ;  /* 0x000000040000795c */ /* 0x004fea0000300000 */
.L_x_37:
[----:B--2---:R-:W-:Y:S05]  /*1d50*/  BSYNC.RECONVERGENT B0 ;  /* 0x0000000000007941 */ /* 0x004fea0003800200 */
.L_x_36:
[----:B------:R-:W-:Y:S02]  /*1d60*/  UIADD3 UR5, UPT, UPT, UR4, 0x1, URZ ;  /* 0x0000000104057890 */ /* 0x000fe4000fffe0ff */
[----:B------:R-:W-:Y:S02]  /*1d70*/  UIADD3 UR14, UP1, UPT, UR26, 0x80, URZ ;  /* 0x000000801a0e7890 */ /* 0x000fe4000ff3e0ff */
[----:B------:R-:W-:Y:S02]  /*1d80*/  UISETP.NE.AND UP0, UPT, UR5, 0x3, UPT ;  /* 0x000000030500788c */ /* 0x000fe4000bf05270 */
[----:B------:R-:W-:Y:S02]  /*1d90*/  USHF.L.U32 UR10, UR13, 0x6, URZ ;  /* 0x000000060d0a7899 */ /* 0x000fe400080006ff */
[----:B------:R-:W-:Y:S02]  /*1da0*/  USEL UR8, URZ, 0x1, UP0 ;  /* 0x00000001ff087887 */ /* 0x000fe40008000000 */
[----:B------:R-:W-:-:S02]  /*1db0*/  USEL UR5, UR5, URZ, UP0 ;  /* 0x000000ff05057287 */ /* 0x000fc40008000000 */
[----:B------:R-:W-:Y:S02]  /*1dc0*/  UIADD3 UR22, UP0, UPT, UR26, 0x180, URZ ;  /* 0x000001801a167890 */ /* 0x000fe4000ff1e0ff */
[----:B------:R-:W-:Y:S01]  /*1dd0*/  LOP3.LUT R12, R12, UR8, RZ, 0x3c, !PT ;  /* 0x000000080c0c7c12 */ /* 0x000fe2000f8e3cff */
[----:B------:R-:W-:Y:S02]  /*1de0*/  ULEA UR8, UR4, UR7, 0xc ;  /* 0x0000000704087291 */ /* 0x000fe4000f8e60ff */
[----:B------:R-:W-:Y:S01]  /*1df0*/  ULEA UR6, UR5, UR7, 0x3 ;  /* 0x0000000705067291 */ /* 0x000fe2000f8e18ff */
[----:B-1----:R-:W-:Y:S01]  /*1e00*/  SHF.L.U32 R0, R12, 0x1f, RZ ;  /* 0x0000001f0c007819 */ /* 0x002fe200000006ff */
[----:B------:R-:W-:Y:S02]  /*1e10*/  UIADD3 UR8, UPT, UPT, UR8, 0x4400, URZ ;  /* 0x0000440008087890 */ /* 0x000fe4000fffe0ff */
[----:B------:R-:W-:Y:S02]  /*1e20*/  UIADD3.X UR15, UPT, UPT, URZ, UR27, URZ, UP1, !UPT ;  /* 0x0000001bff0f7290 */ /* 0x000fe40008ffe4ff */
[----:B------:R-:W-:-:S02]  /*1e30*/  ULEA UR16, UR4, UR29, 0xd ;  /* 0x0000001d04107291 */ /* 0x000fc4000f8e68ff */
[----:B------:R-:W-:Y:S01]  /*1e40*/  UIADD3.X UR23, UPT, UPT, URZ, UR27, URZ, UP0, !UPT ;  /* 0x0000001bff177290 */ /* 0x000fe200087fe4ff */
[----:B------:R4:W1:Y:S01]  /*1e50*/  SYNCS.PHASECHK.TRANS64.TRYWAIT P0, [UR6+0x18], R0 ;  /* 0x00001800ff0075a7 */ /* 0x0008620008001106 */
[----:B------:R-:W-:Y:S01]  /*1e60*/  UMOV UR30, 0x0 ;  /* 0x00000000001e7882 */ /* 0x000fe20000000000 */
[----:B------:R-:W-:Y:S01]  /*1e70*/  UMOV UR31, 0x10000000 ;  /* 0x10000000001f7882 */ /* 0x000fe20000000000 */
[----:B------:R-:W-:Y:S01]  /*1e80*/  UMOV UR11, UR35 ;  /* 0x00000023000b7c82 */ /* 0x000fe20008000000 */
[----:B------:R-:W-:Y:S01]  /*1e90*/  UMOV UR12, UR36 ;  /* 0x00000024000c7c82 */ /* 0x000fe20008000000 */
[----:B------:R-:W-:Y:S01]  /*1ea0*/  UMOV UR6, 0x30000 ;  /* 0x0003000000067882 */ /* 0x000fe20000000000 */
[----:B------:R-:W-:Y:S01]  /*1eb0*/  UMOV UR20, UR36 ;  /* 0x0000002400147c82 */ /* 0x000fe20008000000 */
[----:B------:R-:W-:Y:S01]  /*1ec0*/  UMOV UR17, UR9 ;  /* 0x0000000900117c82 */ /* 0x000fe20008000000 */
[----:B------:R-:W-:Y:S01]  /*1ed0*/  UMOV UR18, UR10 ;  /* 0x0000000a00127c82 */ /* 0x000fe20008000000 */
[----:B------:R4:W-:Y:S01]  /*1ee0*/  UTMALDG.3D [UR8], [UR14], desc[UR30] ;  /* 0x00001e080e0075b4 */ /* 0x0009e20008011000 */
[----:B------:R-:W-:Y:S01]  /*1ef0*/  UIADD3 UR13, UPT, UPT, UR13, 0x1, URZ ;  /* 0x000000010d0d7890 */ /* 0x000fe2000fffe0ff */
[----:B------:R-:W-:-:S03]  /*1f00*/  UMOV UR4, UR5 ;  /* 0x0000000500047c82 */ /* 0x000fc60008000000 */
[----:B------:R-:W-:Y:S01]  /*1f10*/  UISETP.NE.AND UP0, UPT, UR13, UR25, UPT ;  /* 0x000000190d00728c */ /* 0x000fe2000bf05270 */
[----:B------:R4:W-:Y:S08]  /*1f20*/  UTMALDG.3D.MULTICAST [UR16], [UR22], UR6, desc[UR30] ;  /* 0x00001e10160073b4 */ /* 0x0009f00008011806 */
[----:B----4-:R-:W-:Y:S05]  /*1f30*/  BRA.U UP0, `(.L_x_38) ;  /* 0xfffffffd004c7547 */ /* 0x010fea000b83ffff */
.L_x_32:
[C---:B------:R-:W-:Y:S01]  /*1f40*/  LEA R3, R11.reuse, UR7, 0x3 ;  /* 0x000000070b037c11 */ /* 0x040fe2000f8e18ff */
[----:B------:R-:W-:Y:S01]  /*1f50*/  NOP ;  /* 0x0000000000007918 */ /* 0x000fe20000000000 */
[----:B-1----:R-:W-:Y:S02]  /*1f60*/  SHF.L.U32 R0, R10, 0x1f, RZ ;  /* 0x0000001f0a007819 */ /* 0x002fe400000006ff */
[----:B------:R-:W-:Y:S02]  /*1f70*/  LEA R5, R11, UR7, 0x4 ;  /* 0x000000070b057c11 */ /* 0x000fe4000f8e20ff */
[----:B---3--:R-:W1:Y:S02]  /*1f80*/  SYNCS.PHASECHK.TRANS64.TRYWAIT P0, [R3+URZ+0x60], R0 ;  /* 0x00006000030075a7 */ /* 0x008e6400080011ff */
[----:B-1----:R-:W-:Y:S05]  /*1f90*/  @!P0 BRA `(.L_x_39) ;  /* 0x0000005800248947 */ /* 0x002fea0003800000 */
.L_x_114:
[----:B------:R-:W3:Y:S01]  /*1fa0*/  LDS.128 R4, [R5+0xf0] ;  /* 0x0000f00005047984 */ /* 0x000ee20000000c00 */
[----:B------:R-:W-:Y:S01]  /*1fb0*/  UISETP.GE.AND UP0, UPT, UR42, 0x1, UPT ;  /* 0x000000012a00788c */ /* 0x000fe2000bf06270 */
[----:B------:R-:W-:Y:S01]  /*1fc0*/  @!PT LDS RZ, [RZ] ;  /* 0x00000000fffff984 */ /* 0x000fe20000000800 */
[----:B------:R-:W-:Y:S01]  /*1fd0*/  @!PT LDS RZ, [RZ] ;  /* 0x00000000fffff984 */ /* 0x000fe20000000800 */
[----:B------:R-:W-:Y:S01]  /*1fe0*/  @!PT LDS RZ, [RZ] ;  /* 0x00000000fffff984 */ /* 0x000fe20000000800 */
[----:B------:R-:W-:Y:S01]  /*1ff0*/  @!PT LDS RZ, [RZ] ;  /* 0x00000000fffff984 */ /* 0x000fe20000000800 */
[----:B------:R4:W-:Y:S06]  /*2000*/  MEMBAR.ALL.CTA ;  /* 0x0000000000007992 */ /* 0x0009ec0000008000 */
[----:B----4-:R-:W4:Y:S01]  /*2010*/  FENCE.VIEW.ASYNC.S ;  /* 0x00000000000073c6 */ /* 0x010f220000000000 */
[----:B---3--:R-:W-:-:S13]  /*2020*/  LOP3.LUT P0, RZ, R6, 0x1, RZ, 0xc0, !PT ;  /* 0x0000000106ff7812 */ /* 0x008fda000780c0ff */
[----:B----4-:R-:W-:Y:S01]  /*2030*/  VOTEU.ANY UP1, P0 ;  /* 0x0000000000ff7886 */ /* 0x010fe20000020100 */
[----:B------:R-:W-:-:S13]  /*2040*/  PLOP3.LUT P0, PT, PT, PT, UP1, 0x80, 0x8 ;  /* 0x000000000008781c */ /* 0x000fda0003f0f018 */
[----:B-1----:R-:W-:Y:S02]  /*2050*/  @P0 LOP3.LUT R0, R5, 0xffff, RZ, 0xc0, !PT ;  /* 0x0000ffff05000812 */ /* 0x002fe400078ec0ff */
[----:B------:R-:W-:Y:S02]  /*2060*/  @P0 MOV R2, R4 ;  /* 0x0000000400020202 */ /* 0x000fe40000000f00 */
[----:B------:R-:W-:Y:S01]  /*2070*/  @P0 R2UR UR6, R0 ;  /* 0x00000000000602ca */ /* 0x000fe200000e0000 */
[----:B------:R-:W-:Y:S01]  /*2080*/  VIADD R0, R3, 0x70 ;  /* 0x0000007003007836 */ /* 0x000fe20000000000 */
[----:B------:R-:W-:Y:S02]  /*2090*/  @P0 SHF.R.U32.HI R4, RZ, 0x10, R5 ;  /* 0x00000010ff040819 */ /* 0x000fe40000011605 */
[----:B------:R-:W-:Y:S02]  /*20a0*/  @P0 R2UR UR8, R2 ;  /* 0x00000000020802ca */ /* 0x000fe400000e0000 */
[----:B------:R-:W-:-:S02]  /*20b0*/  PRMT R0, RZ, 0x654, R0 ;  /* 0x00000654ff007816 */ /* 0x000fc40000000000 */
[----:B------:R-:W-:Y:S02]  /*20c0*/  @P0 R2UR UR4, R4 ;  /* 0x00000000040402ca */ /* 0x000fe400000e0000 */
[----:B------:R1:W-:Y:S03]  /*20d0*/  SYNCS.ARRIVE.TRANS64.RED.A1T0 RZ, [R0+URZ], RZ ;  /* 0x000000ff00ff79a7 */ /* 0x0003e600081004ff */
[----:B------:R-:W-:-:S04]  /*20e0*/  @UP1 UMOV UR37, UR6 ;  /* 0x0000000600251c82 */ /* 0x000fc80008000000 */
[----:B------:R-:W-:-:S04]  /*20f0*/  @UP1 UMOV UR38, UR8 ;  /* 0x0000000800261c82 */ /* 0x000fc80008000000 */
[----:B------:R-:W-:Y:S01]  /*2100*/  @UP1 UMOV UR36, UR4 ;  /* 0x0000000400241c82 */ /* 0x000fe20008000000 */
[----:B------:R-:W-:Y:S05]  /*2110*/  BRA.U !UP0, `(.L_x_40) ;  /* 0x0000000108d47547 */ /* 0x000fea000b800000 */
[----:B------:R-:W2:Y:S01]  /*2120*/  LDCU.128 UR12, c[0x0][0xb10] ;  /* 0x00016200ff0c77ac */ /* 0x000ea20008000c00 */
[----:B------:R-:W3:Y:S01]  /*2130*/  LDCU UR25, c[0x0][0xb20] ;  /* 0x00016400ff1977ac */ /* 0x000ee20008000800 */
[----:B------:R-:W4:Y:S01]  /*2140*/  LDCU UR20, c[0x0][0xb0c] ;  /* 0x00016180ff1477ac */ /* 0x000f220008000800 */
[----:B------:R-:W1:Y:S01]  /*2150*/  LDCU.64 UR10, c[0x0][0xb28] ;  /* 0x00016500ff0a77ac */ /* 0x000e620008000a00 */
[----:B------:R-:W-:Y:S02]  /*2160*/  UISETP.NE.AND UP3, UPT, UR42, 0x1, UPT ;  /* 0x000000012a00788c */ /* 0x000fe4000bf65270 */
[----:B--2---:R-:W-:Y:S02]  /*2170*/  UIMAD.WIDE.U32 UR16, UR39, UR15, URZ ;  /* 0x0000000f271072a5 */ /* 0x004fe4000f8e00ff */
[----:B------:R-:W-:Y:S02]  /*2180*/  UIMAD.WIDE.U32 UR8, UR40, UR12, URZ ;  /* 0x0000000c280872a5 */ /* 0x000fe4000f8e00ff */
[----:B------:R-:W-:-:S02]  /*2190*/  UISETP.NE.AND UP0, UPT, UR14, 0x1, UPT ;  /* 0x000000010e00788c */ /* 0x000fc4000bf05270 */
[----:B------:R-:W-:Y:S01]  /*21a0*/  UIMAD.WIDE.U32 UR22, UR37, UR15, URZ ;  /* 0x0000000f251672a5 */ /* 0x000fe2000f8e00ff */
[----:B------:R-:W-:Y:S02]  /*21b0*/  UMOV UR16, UR17 ;  /* 0x0000001100107c82 */ /* 0x000fe40008000000 */
[----:B------:R-:W-:Y:S01]  /*21c0*/  UMOV UR8, UR9 ;  /* 0x0000000900087c82 */ /* 0x000fe20008000000 */
[----:B---3--:R-:W-:Y:S02]  /*21d0*/  USHF.R.U32.HI UR16, URZ, UR25, UR16 ;  /* 0x00000019ff107299 */ /* 0x008fe40008011610 */
[----:B----4-:R-:W-:Y:S02]  /*21e0*/  UISETP.NE.AND UP2, UPT, UR20, 0x1, UPT ;  /* 0x000000011400788c */ /* 0x010fe4000bf45270 */
[----:B------:R-:W-:Y:S02]  /*21f0*/  USHF.R.U32.HI UR8, URZ, UR13, UR8 ;  /* 0x0000000dff087299 */ /* 0x000fe40008011608 */
[----:B------:R-:W-:-:S02]  /*2200*/  USEL UR6, UR39, UR16, !UP0 ;  /* 0x0000001027067287 */ /* 0x000fc4000c000000 */
[----:B------:R-:W-:Y:S02]  /*2210*/  USEL UR8, UR40, UR8, !UP2 ;  /* 0x0000000828087287 */ /* 0x000fe4000d000000 */
[----:B-1----:R-:W-:Y:S01]  /*2220*/  UIMAD.WIDE.U32 UR16, UR6, UR10, URZ ;  /* 0x0000000a061072a5 */ /* 0x002fe2000f8e00ff */
[----:B------:R-:W-:Y:S01]  /*2230*/  UMOV UR4, UR23 ;  /* 0x0000001700047c82 */ /* 0x000fe20008000000 */
[----:B------:R-:W-:Y:S02]  /*2240*/  UIMAD.WIDE.U32 UR18, UR38, UR12, URZ ;  /* 0x0000000c261272a5 */ /* 0x000fe4000f8e00ff */
[----:B------:R-:W-:-:S03]  /*2250*/  UIMAD.WIDE.U32 UR22, UR8, UR10, URZ ;  /* 0x0000000a081672a5 */ /* 0x000fc6000f8e00ff */
[----:B------:R-:W-:Y:S01]  /*2260*/  UMOV UR16, UR17 ;  /* 0x0000001100107c82 */ /* 0x000fe20008000000 */
[----:B------:R-:W-:Y:S02]  /*2270*/  USHF.R.U32.HI UR4, URZ, UR25, UR4 ;  /* 0x00000019ff047299 */ /* 0x000fe40008011604 */
[----:B------:R-:W-:Y:S01]  /*2280*/  @UP3 USHF.R.U32.HI UR6, URZ, UR11, UR16 ;  /* 0x0000000bff063299 */ /* 0x000fe20008011610 */
[----:B------:R-:W-:Y:S01]  /*2290*/  UMOV UR18, UR19 ;  /* 0x0000001300127c82 */ /* 0x000fe20008000000 */
[----:B------:R-:W-:Y:S01]  /*22a0*/  UMOV UR22, UR23 ;  /* 0x0000001700167c82 */ /* 0x000fe20008000000 */
[----:B------:R-:W-:Y:S02]  /*22b0*/  USHF.R.U32.HI UR13, URZ, UR13, UR18 ;  /* 0x0000000dff0d7299 */ /* 0x000fe40008011612 */
[----:B------:R-:W-:Y:S02]  /*22c0*/  USEL UR4, UR37, UR4, !UP0 ;  /* 0x0000000425047287 */ /* 0x000fe4000c000000 */
[----:B------:R-:W-:-:S02]  /*22d0*/  @UP3 USHF.R.U32.HI UR8, URZ, UR11, UR22 ;  /* 0x0000000bff083299 */ /* 0x000fc40008011616 */
[----:B------:R-:W-:Y:S02]  /*22e0*/  UIMAD UR9, UR42, UR6, URZ ;  /* 0x000000062a0972a4 */ /* 0x000fe4000f8e02ff */
[----:B------:R-:W-:Y:S02]  /*22f0*/  USEL UR6, UR38, UR13, !UP2 ;  /* 0x0000000d26067287 */ /* 0x000fe4000d000000 */
[----:B------:R-:W-:Y:S02]  /*2300*/  UIMAD UR12, UR42, UR8, URZ ;  /* 0x000000082a0c72a4 */ /* 0x000fe4000f8e02ff */
[----:B------:R-:W-:Y:S02]  /*2310*/  UISETP.GE.AND UP0, UPT, UR4, UR9, UPT ;  /* 0x000000090400728c */ /* 0x000fe4000bf06270 */
[----:B------:R-:W-:Y:S02]  /*2320*/  UIMAD.WIDE.U32 UR16, UR4, UR10, URZ ;  /* 0x0000000a041072a5 */ /* 0x000fe4000f8e00ff */
[----:B------:R-:W-:-:S02]  /*2330*/  UISETP.GE.OR UP0, UPT, UR6, UR12, UP0 ;  /* 0x0000000c0600728c */ /* 0x000fc40008706670 */
[----:B------:R-:W-:Y:S02]  /*2340*/  UIMAD.WIDE.U32 UR12, UR6, UR10, URZ ;  /* 0x0000000a060c72a5 */ /* 0x000fe4000f8e00ff */
[----:B------:R-:W-:Y:S01]  /*2350*/  UIADD3 UR15, UPT, UPT, -UR4, URZ, URZ ;  /* 0x000000ff040f7290 */ /* 0x000fe2000fffe1ff */
[----:B------:R-:W-:Y:S01]  /*2360*/  UMOV UR10, UR17 ;  /* 0x00000011000a7c82 */ /* 0x000fe20008000000 */
[----:B------:R-:W-:Y:S02]  /*2370*/  UIADD3 UR12, UPT, UPT, -UR6, URZ, URZ ;  /* 0x000000ff060c7290 */ /* 0x000fe4000fffe1ff */
[----:B------:R-:W-:-:S03]  /*2380*/  USHF.R.U32.HI UR10, URZ, UR11, UR10 ;  /* 0x0000000bff0a7299 */ /* 0x000fc6000801160a */
[----:B------:R-:W-:Y:S01]  /*2390*/  @!UP0 UMOV UR9, UR13 ;  /* 0x0000000d00098c82 */ /* 0x000fe20008000000 */
[----:B------:R-:W-:Y:S02]  /*23a0*/  UIMAD UR15, UR14, UR15, UR37 ;  /* 0x0000000f0e0f72a4 */ /* 0x000fe4000f8e0225 */
[----:B------:R-:W-:Y:S02]  /*23b0*/  USEL UR10, UR4, UR10, !UP3 ;  /* 0x0000000a040a7287 */ /* 0x000fe4000d800000 */
[----:B------:R-:W-:Y:S02]  /*23c0*/  @!UP0 USHF.R.U32.HI UR9, URZ, UR11, UR9 ;  /* 0x0000000bff098299 */ /* 0x000fe40008011609 */
[----:B------:R-:W-:Y:S02]  /*23d0*/  UIADD3 UR11, UPT, UPT, -UR10, URZ, URZ ;  /* 0x000000ff0a0b7290 */ /* 0x000fe4000fffe1ff */
[----:B------:R-:W-:Y:S02]  /*23e0*/  @!UP0 USEL UR9, UR6, UR9, !UP3 ;  /* 0x0000000906098287 */ /* 0x000fe4000d800000 */
[----:B------:R-:W-:-:S02]  /*23f0*/  UIMAD UR11, UR42, UR11, UR4 ;  /* 0x0000000b2a0b72a4 */ /* 0x000fc4000f8e0204 */
[----:B------:R-:W-:Y:S02]  /*2400*/  @!UP0 UIADD3 UR10, UPT, UPT, UR10, -UR9, URZ ;  /* 0x800000090a0a8290 */ /* 0x000fe4000fffe0ff */
[----:B------:R-:W-:Y:S02]  /*2410*/  @!UP0 UIMAD UR9, UR11, UR8, UR9 ;  /* 0x000000080b0982a4 */ /* 0x000fe4000f8e0209 */
[----:B------:R-:W-:Y:S02]  /*2420*/  @!UP0 UIMAD UR4, UR42, UR10, UR6 ;  /* 0x0000000a2a0482a4 */ /* 0x000fe4000f8e0206 */
[----:B------:R-:W-:Y:S02]  /*2430*/  UIMAD UR8, UR20, UR12, UR38 ;  /* 0x0000000c140872a4 */ /* 0x000fe4000f8e0226 */
[----:B------:R-:W-:Y:S01]  /*2440*/  UIMAD UR37, UR4, UR14, UR15 ;  /* 0x0000000e042572a4 */ /* 0x000fe2000f8e020f */
[----:B------:R-:W-:Y:S02]  /*2450*/  @!UP0 UMOV UR6, UR9 ;  /* 0x0000000900068c82 */ /* 0x000fe40008000000 */
[----:B------:R-:W-:-:S12]  /*2460*/  UIMAD UR38, UR6, UR20, UR8 ;  /* 0x00000014062672a4 */ /* 0x000fd8000f8e0208 */
.L_x_40:
[----:B------:R-:W3:Y:S02]  /*2470*/  LDCU UR4, c[0x0][0xb30] ;  /* 0x00016600ff0477ac */ /* 0x000ee40008000800 */
[----:B---3--:R-:W-:-:S09]  /*2480*/  UISETP.NE.AND UP0, UPT, UR4, 0x1, UPT ;  /* 0x000000010400788c */ /* 0x008fd2000bf05270 */
[----:B------:R-:W-:Y:S05]  /*2490*/  BRA.U UP0, `(.L_x_41) ;  /* 0x0000000100447547 */ /* 0x000fea000b800000 */
[----:B------:R-:W3:Y:S01]  /*24a0*/  LDCU.128 UR12, c[0x0][0xb10] ;  /* 0x00016200ff0c77ac */ /* 0x000ee20008000c00 */
[----:B------:R-:W4:Y:S01]  /*24b0*/  LDCU UR16, c[0x0][0xb0c] ;  /* 0x00016180ff1077ac */ /* 0x000f220008000800 */
[----:B------:R-:W1:Y:S01]  /*24c0*/  LDCU UR17, c[0x0][0xb20] ;  /* 0x00016400ff1177ac */ /* 0x000e620008000800 */
[----:B---3--:R-:W-:Y:S02]  /*24d0*/  UIMAD.WIDE.U32 UR10, UR38, UR12, URZ ;  /* 0x0000000c260a72a5 */ /* 0x008fe4000f8e00ff */
[----:B------:R-:W-:Y:S02]  /*24e0*/  UIMAD.WIDE.U32 UR8, UR37, UR15, URZ ;  /* 0x0000000f250872a5 */ /* 0x000fe4000f8e00ff */
[----:B----4-:R-:W-:Y:S02]  /*24f0*/  UISETP.NE.AND UP2, UPT, UR16, 0x1, UPT ;  /* 0x000000011000788c */ /* 0x010fe4000bf45270 */
[----:B------:R-:W-:Y:S01]  /*2500*/  UISETP.NE.AND UP0, UPT, UR14, 0x1, UPT ;  /* 0x000000010e00788c */ /* 0x000fe2000bf05270 */
[----:B------:R-:W-:-:S02]  /*2510*/  UMOV UR6, UR11 ;  /* 0x0000000b00067c82 */ /* 0x000fc40008000000 */
[----:B------:R-:W-:Y:S01]  /*2520*/  UMOV UR4, UR9 ;  /* 0x0000000900047c82 */ /* 0x000fe20008000000 */
[----:B------:R-:W-:Y:S02]  /*2530*/  USHF.R.U32.HI UR6, URZ, UR13, UR6 ;  /* 0x0000000dff067299 */ /* 0x000fe40008011606 */
[----:B-1----:R-:W-:Y:S02]  /*2540*/  USHF.R.U32.HI UR4, URZ, UR17, UR4 ;  /* 0x00000011ff047299 */ /* 0x002fe40008011604 */
[----:B------:R-:W-:Y:S02]  /*2550*/  USEL UR6, UR38, UR6, !UP2 ;  /* 0x0000000626067287 */ /* 0x000fe4000d000000 */
[----:B------:R-:W-:-:S04]  /*2560*/  USEL UR4, UR37, UR4, !UP0 ;  /* 0x0000000425047287 */ /* 0x000fc8000c000000 */
[----:B------:R-:W-:Y:S02]  /*2570*/  UIADD3 UR8, UPT, UPT, UR6, -UR4, URZ ;  /* 0x8000000406087290 */ /* 0x000fe4000fffe0ff */
[----:B------:R-:W-:Y:S02]  /*2580*/  UIADD3 UR4, UPT, UPT, -UR6, UR4, URZ ;  /* 0x0000000406047290 */ /* 0x000fe4000fffe1ff */
[----:B------:R-:W-:Y:S02]  /*2590*/  UIMAD UR37, UR8, UR14, UR37 ;  /* 0x0000000e082572a4 */ /* 0x000fe4000f8e0225 */
[----:B------:R-:W-:-:S12]  /*25a0*/  UIMAD UR38, UR4, UR16, UR38 ;  /* 0x00000010042672a4 */ /* 0x000fd8000f8e0226 */
.L_x_41:
[----:B------:R-:W-:Y:S01]  /*25b0*/  VIADD R11, R11, 0x1 ;  /* 0x000000010b0b7836 */ /* 0x000fe20000000000 */
[----:B------:R-:W-:Y:S01]  /*25c0*/  PLOP3.LUT P1, PT, PT, PT, PT, 0x80, 0x8 ;  /* 0x000000000008781c */ /* 0x000fe20003f2f070 */
[----:B------:R-:W-:Y:S02]  /*25d0*/  UIADD3 UR20, UPT, UPT, UR38, UR62, URZ ;  /* 0x0000003e26147290 */ /* 0x000fe4000fffe0ff */
[----:B------:R-:W-:Y:S01]  /*25e0*/  UIADD3 UR30, UPT, UPT, UR37, UR59, URZ ;  /* 0x0000003b251e7290 */ /* 0x000fe2000fffe0ff */
[----:B------:R-:W-:-:S04]  /*25f0*/  ISETP.NE.AND P0, PT, R11, 0x2, PT ;  /* 0x000000020b00780c */ /* 0x000fc80003f05270 */
[----:B------:R-:W-:Y:S02]  /*2600*/  SEL R3, RZ, 0x1, P0 ;  /* 0x00000001ff037807 */ /* 0x000fe40000000000 */
[----:B------:R-:W-:Y:S02]  /*2610*/  SEL R11, R11, RZ, P0 ;  /* 0x000000ff0b0b7207 */ /* 0x000fe40000000000 */
[----:B------:R-:W-:Y:S01]  /*2620*/  LOP3.LUT R10, R10, R3, RZ, 0x3c, !PT ;  /* 0x000000030a0a7212 */ /* 0x000fe200078e3cff */
[----:B------:R-:W-:Y:S06]  /*2630*/  BRA.U UP1, `(.L_x_42) ;  /* 0xfffffff1015c7547 */ /* 0x000fec000b83ffff */
[----:B------:R-:W-:Y:S01]  /*2640*/  UIADD3 UR7, UPT, UPT, UR7, 0x18, URZ ;  /* 0x0000001807077890 */ /* 0x000fe2000fffe0ff */
[----:B------:R-:W-:-:S03]  /*2650*/  SHF.L.U32 R3, R12, 0x1f, RZ ;  /* 0x0000001f0c037819 */ /* 0x000fc600000006ff */
[----:B------:R-:W-:-:S09]  /*2660*/  ULEA UR4, UR5, UR7, 0x3 ;  /* 0x0000000705047291 */ /* 0x000fd2000f8e18ff */
[----:B------:R-:W3:Y:S02]  /*2670*/  SYNCS.PHASECHK.TRANS64.TRYWAIT P0, [UR4], R3 ;  /* 0x00000003ff0075a7 */ /* 0x000ee40008001104 */
[----:B---3--:R-:W-:Y:S05]  /*2680*/  @!P0 BRA `(.L_x_43) ;  /* 0x00000050007c8947 */ /* 0x008fea0003800000 */
.L_x_116:
[----:B------:R-:W-:-:S04]  /*2690*/  UIADD3 UR4, UPT, UPT, UR5, 0x1, URZ ;  /* 0x0000000105047890 */ /* 0x000fc8000fffe0ff */
[----:B------:R-:W-:-:S04]  /*26a0*/  UISETP.NE.AND UP0, UPT, UR4, 0x3, UPT ;  /* 0x000000030400788c */ /* 0x000fc8000bf05270 */
[----:B------:R-:W-:Y:S02]  /*26b0*/  USEL UR6, URZ, 0x1, UP0 ;  /* 0x00000001ff067887 */ /* 0x000fe40008000000 */
[----:B------:R-:W-:-:S04]  /*26c0*/  USEL UR4, UR4, URZ, UP0 ;  /* 0x000000ff04047287 */ /* 0x000fc80008000000 */
[----:B------:R-:W-:Y:S01]  /*26d0*/  ULEA UR5, UR4, UR7, 0x3 ;  /* 0x0000000704057291 */ /* 0x000fe2000f8e18ff */
[----:B------:R-:W-:-:S04]  /*26e0*/  LOP3.LUT R12, R12, UR6, RZ, 0x3c, !PT ;  /* 0x000000060c0c7c12 */ /* 0x000fc8000f8e3cff */
[----:B-1----:R-:W-:-:S04]  /*26f0*/  SHF.L.U32 R3, R12, 0x1f, RZ ;  /* 0x0000001f0c037819 */ /* 0x002fc800000006ff */
[----:B------:R-:W1:Y:S02]  /*2700*/  SYNCS.PHASECHK.TRANS64.TRYWAIT P0, [UR5], R3 ;  /* 0x00000003ff0075a7 */ /* 0x000e640008001105 */
[----:B-1----:R-:W-:Y:S05]  /*2710*/  @!P0 BRA `(.L_x_44) ;  /* 0x0000005000708947 */ /* 0x002fea0003800000 */
.L_x_118:
[----:B------:R-:W-:-:S04]  /*2720*/  UIADD3 UR4, UPT, UPT, UR4, 0x1, URZ ;  /* 0x0000000104047890 */ /* 0x000fc8000fffe0ff */
[----:B------:R-:W-:-:S04]  /*2730*/  UISETP.NE.AND UP0, UPT, UR4, 0x3, UPT ;  /* 0x000000030400788c */ /* 0x000fc8000bf05270 */
[----:B------:R-:W-:Y:S02]  /*2740*/  USEL UR5, URZ, 0x1, UP0 ;  /* 0x00000001ff057887 */ /* 0x000fe40008000000 */
[----:B------:R-:W-:-:S04]  /*2750*/  USEL UR4, UR4, URZ, UP0 ;  /* 0x000000ff04047287 */ /* 0x000fc80008000000 */
[----:B------:R-:W-:Y:S01]  /*2760*/  ULEA UR4, UR4, UR7, 0x3 ;  /* 0x0000000704047291 */ /* 0x000fe2000f8e18ff */
[----:B-1----:R-:W-:-:S04]  /*2770*/  LOP3.LUT R3, R12, UR5, RZ, 0x3c, !PT ;  /* 0x000000050c037c12 */ /* 0x002fc8000f8e3cff */
[----:B------:R-:W-:Y:S01]  /*2780*/  SHF.L.U32 R3, R3, 0x1f, RZ ;  /* 0x0000001f03037819 */ /* 0x000fe200000006ff */
[----:B------:R-:W-:-:S07]  /*2790*/  IMAD.U32 R0, RZ, RZ, UR4 ;  /* 0x00000004ff007e24 */ /* 0x000fce000f8e00ff */
.L_x_45:
[----:B-1----:R1:W3:Y:S02]  /*27a0*/  SYNCS.PHASECHK.TRANS64.TRYWAIT P0, [R0+URZ], R3 ;  /* 0x00000003000075a7 */ /* 0x0022e400080011ff */
[----:B---3--:R-:W-:Y:S05]  /*27b0*/  @!P0 NANOSLEEP.SYNCS 0x989680 ;  /* 0x009896800000895d */ /* 0x008fea0003900000 */
[----:B------:R-:W3:Y:S02]  /*27c0*/  @!P0 SYNCS.PHASECHK.TRANS64 P0, [R0+URZ], R3 ;  /* 0x00000003000085a7 */ /* 0x000ee400080010ff */
[----:B--23--:R-:W-:Y:S05]  /*27d0*/  @P0 EXIT ;  /* 0x000000000000094d */ /* 0x00cfea0003800000 */
[----:B------:R-:W-:Y:S05]  /*27e0*/  BRA `(.L_x_45) ;  /* 0xfffffffc00ec7947 */ /* 0x000fea000383ffff */
.L_x_22:
[----:B------:R-:W2:Y:S02]  /*27f0*/  S2UR UR4, SR_CgaCtaId ;  /* 0x00000000000479c3 */ /* 0x000ea40000008800 */
[----:B--2---:R-:W-:-:S04]  /*2800*/  UISETP.NE.AND UP0, UPT, UR4, URZ, UPT ;  /* 0x000000ff0400728c */ /* 0x004fc8000bf05270 */
[----:B------:R-:W-:-:S09]  /*2810*/  UISETP.NE.OR UP0, UPT, UR18, 0x1, UP0 ;  /* 0x000000011200788c */ /* 0x000fd20008705670 */
[----:B------:R-:W-:Y:S05]  /*2820*/  BRA.U UP0, `(.L_x_46) ;  /* 0x00000005004c7547 */ /* 0x000fea000b800000 */
[----:B------:R-:W2:Y:S01]  /*2830*/  S2UR UR5, SR_CgaCtaId ;  /* 0x00000000000579c3 */ /* 0x000ea20000008800 */
[----:B------:R-:W-:Y:S01]  /*2840*/  UMOV UR4, 0x400 ;  /* 0x0000040000047882 */ /* 0x000fe20000000000 */
[----:B------:R-:W-:Y:S01]  /*2850*/  ISETP.GE.U32.AND P2, PT, R0, 0x2, PT ;  /* 0x000000020000780c */ /* 0x000fe20003f46070 */
[----:B------:R-:W-:Y:S01]  /*2860*/  IMAD.MOV.U32 R12, RZ, RZ, 0x1 ;  /* 0x00000001ff0c7424 */ /* 0x000fe200078e00ff */
[----:B------:R-:W-:Y:S02]  /*2870*/  CS2R R10, SRZ ;  /* 0x00000000000a7805 */ /* 0x000fe4000001ff00 */
[----:B------:R-:W-:Y:S01]  /*2880*/  CS2R R8, SRZ ;  /* 0x0000000000087805 */ /* 0x000fe2000001ff00 */
[----:B--2---:R-:W-:-:S03]  /*2890*/  ULEA UR6, UR5, UR4, 0x18 ;  /* 0x0000000405067291 */ /* 0x004fc6000f8ec0ff */
[----:B------:R-:W-:-:S09]  /*28a0*/  UMOV UR5, URZ ;  /* 0x000000ff00057c82 */ /* 0x000fd20008000000 */
.L_x_50:
[----:B------:R-:W-:Y:S02]  /*28b0*/  LEA R2, R8, UR6, 0x3 ;  /* 0x0000000608027c11 */ /* 0x000fe4000f8e18ff */
[----:B------:R-:W-:-:S03]  /*28c0*/  SHF.L.U32 R5, R9, 0x1f, RZ ;  /* 0x0000001f09057819 */ /* 0x000fc600000006ff */
[----:B------:R-:W-:Y:S01]  /*28d0*/  VIADD R4, R2, 0xd0 ;  /* 0x000000d002047836 */ /* 0x000fe20000000000 */
[----:B------:R-:W2:Y:S02]  /*28e0*/  SYNCS.PHASECHK.TRANS64.TRYWAIT P0, [R2+URZ+0xc0], R5 ;  /* 0x0000c005020075a7 */ /* 0x000ea400080011ff */
[----:B--2---:R-:W-:Y:S05]  /*28f0*/  @!P0 BRA `(.L_x_47) ;  /* 0x0000005000108947 */ /* 0x004fea0003800000 */
.L_x_119:
[----:B------:R-:W-:Y:S01]  /*2900*/  ULEA UR4, UR5, UR6, 0x3 ;  /* 0x0000000605047291 */ /* 0x000fe2000f8e18ff */
[----:B------:R-:W-:Y:S02]  /*2910*/  PRMT R4, RZ, 0x654, R4 ;  /* 0x00000654ff047816 */ /* 0x000fe40000000004 */
[----:B--2---:R-:W-:Y:S01]  /*2920*/  SHF.L.U32 R5, R12, 0x1f, RZ ;  /* 0x0000001f0c057819 */ /* 0x004fe200000006ff */
[----:B------:R-:W-:Y:S01]  /*2930*/  UIADD3 UR7, UPT, UPT, UR4, 0x60, URZ ;  /* 0x0000006004077890 */ /* 0x000fe2000fffe0ff */
[----:B------:R2:W-:Y:S05]  /*2940*/  SYNCS.ARRIVE.TRANS64.RED.A1T0 RZ, [R4+URZ], RZ ;  /* 0x000000ff04ff79a7 */ /* 0x0005ea00081004ff */
[----:B------:R-:W-:Y:S01]  /*2950*/  IMAD.U32 R7, RZ, RZ, UR7 ;  /* 0x00000007ff077e24 */ /* 0x000fe2000f8e00ff */
[----:B------:R-:W3:Y:S04]  /*2960*/  SYNCS.PHASECHK.TRANS64.TRYWAIT P0, [UR4+0x70], R5 ;  /* 0x00007005ff0075a7 */ /* 0x000ee80008001104 */
[----:B------:R-:W-:Y:S01]  /*2970*/  PRMT R6, R0, 0x654, R7 ;  /* 0x0000065400067816 */ /* 0x000fe20000000007 */
[----:B--2---:R-:W-:Y:S01]  /*2980*/  @!P2 IMAD.MOV.U32 R4, RZ, RZ, 0x10 ;  /* 0x00000010ff04a424 */ /* 0x004fe200078e00ff */
[----:B---3--:R-:W-:Y:S06]  /*2990*/  @!P0 BRA `(.L_x_48) ;  /* 0x0000004c00fc8947 */ /* 0x008fec0003800000 */
.L_x_121:
[----:B------:R-:W-:Y:S01]  /*29a0*/  ULEA UR8, UR5, UR6, 0x4 ;  /* 0x0000000605087291 */ /* 0x000fe2000f8e20ff */
[----:B------:R-:W-:Y:S01]  /*29b0*/  SEL R3, R6, R3, !P2 ;  /* 0x0000000306037207 */ /* 0x000fe20005000000 */
[----:B------:R-:W-:Y:S01]  /*29c0*/  UIADD3 UR9, UPT, UPT, UR4, 0x60, URZ ;  /* 0x0000006004097890 */ /* 0x000fe2000fffe0ff */
[----:B--2---:R-:W-:Y:S01]  /*29d0*/  LEA R2, R11, UR6, 0x3 ;  /* 0x000000060b027c11 */ /* 0x004fe2000f8e18ff */
[----:B------:R-:W-:Y:S01]  /*29e0*/  UIADD3 UR8, UPT, UPT, UR8, 0xf0, URZ ;  /* 0x000000f008087890 */ /* 0x000fe2000fffe0ff */
[----:B------:R-:W-:Y:S01]  /*29f0*/  SHF.L.U32 R5, R10, 0x1f, RZ ;  /* 0x0000001f0a057819 */ /* 0x000fe200000006ff */
[----:B------:R2:W-:Y:S01]  /*2a00*/  @!P2 SYNCS.ARRIVE.TRANS64.RED RZ, [R3+URZ], R4 ;  /* 0x0000000403ffa9a7 */ /* 0x0005e200080004ff */
[----:B------:R-:W-:Y:S01]  /*2a10*/  UIADD3 UR4, UPT, UPT, UR5, 0x1, URZ ;  /* 0x0000000105047890 */ /* 0x000fe2000fffe0ff */
[----:B------:R-:W-:-:S03]  /*2a20*/  VIADD R8, R8, 0x1 ;  /* 0x0000000108087836 */ /* 0x000fc60000000000 */
[----:B------:R-:W-:Y:S02]  /*2a30*/  UISETP.NE.AND UP0, UPT, UR4, 0x2, UPT ;  /* 0x000000020400788c */ /* 0x000fe4000bf05270 */
[----:B------:R-:W-:Y:S06]  /*2a40*/  UGETNEXTWORKID.BROADCAST [UR8], [UR9] ;  /* 0x00000000080073ca */ /* 0x000fec0008000100 */
[----:B------:R-:W-:Y:S01]  /*2a50*/  USEL UR7, URZ, 0x1, UP0 ;  /* 0x00000001ff077887 */ /* 0x000fe20008000000 */
[----:B------:R-:W-:Y:S01]  /*2a60*/  ISETP.NE.AND P0, PT, R8, 0x2, PT ;  /* 0x000000020800780c */ /* 0x000fe20003f05270 */
[----:B------:R-:W-:Y:S01]  /*2a70*/  USEL UR5, UR4, URZ, UP0 ;  /* 0x000000ff04057287 */ /* 0x000fe20008000000 */
[----:B------:R-:W3:Y:S03]  /*2a80*/  SYNCS.PHASECHK.TRANS64.TRYWAIT P1, [R2+URZ+0x60], R5 ;  /* 0x00006005020075a7 */ /* 0x000ee600080211ff */
[----:B------:R-:W-:Y:S01]  /*2a90*/  LOP3.LUT R12, R12, UR7, RZ, 0x3c, !PT ;  /* 0x000000070c0c7c12 */ /* 0x000fe2000f8e3cff */
[----:B--23--:R-:W-:Y:S07]  /*2aa0*/  @!P1 BRA `(.L_x_49) ;  /* 0x0000004c00d09947 */ /* 0x00cfee0003800000 */
.L_x_122:
[C---:B------:R-:W-:Y:S01]  /*2ab0*/  LEA R4, R11.reuse, UR6, 0x4 ;  /* 0x000000060b047c11 */ /* 0x040fe2000f8e20ff */
[----:B--2---:R-:W-:Y:S01]  /*2ac0*/  VIADD R2, R2, 0x70 ;  /* 0x0000007002027836 */ /* 0x004fe20000000000 */
[----:B------:R-:W-:Y:S01]  /*2ad0*/  SEL R8, R8, RZ, P0 ;  /* 0x000000ff08087207 */ /* 0x000fe20000000000 */
[----:B------:R-:W-:-:S03]  /*2ae0*/  VIADD R11, R11, 0x1 ;  /* 0x000000010b0b7836 */ /* 0x000fc60000000000 */
[----:B------:R-:W2:Y:S01]  /*2af0*/  LDS.128 R4, [R4+0xf0] ;  /* 0x0000f00004047984 */ /* 0x000ea20000000c00 */
[----:B------:R-:W-:Y:S02]  /*2b00*/  PRMT R2, RZ, 0x654, R2 ;  /* 0x00000654ff027816 */ /* 0x000fe40000000002 */
[C---:B------:R-:W-:Y:S01]  /*2b10*/  ISETP.NE.AND P1, PT, R11.reuse, 0x2, PT ;  /* 0x000000020b00780c */ /* 0x040fe20003f25270 */
[----:B------:R-:W-:Y:S01]  /*2b20*/  @!PT LDS RZ, [RZ] ;  /* 0x00000000fffff984 */ /* 0x000fe20000000800 */
[----:B------:R-:W-:Y:S01]  /*2b30*/  @!PT LDS RZ, [RZ] ;  /* 0x00000000fffff984 */ /* 0x000fe20000000800 */
[----:B------:R-:W-:Y:S01]  /*2b40*/  @!PT LDS RZ, [RZ] ;  /* 0x00000000fffff984 */ /* 0x000fe20000000800 */
[----:B------:R-:W-:Y:S01]  /*2b50*/  @!PT LDS RZ, [RZ] ;  /* 0x00000000fffff984 */ /* 0x000fe20000000800 */
[----:B------:R3:W-:Y:S06]  /*2b60*/  MEMBAR.ALL.CTA ;  /* 0x0000000000007992 */ /* 0x0007ec0000008000 */
[----:B---3--:R-:W3:Y:S01]  /*2b70*/  FENCE.VIEW.ASYNC.S ;  /* 0x00000000000073c6 */ /* 0x008ee20000000000 */
[----:B------:R-:W-:Y:S01]  /*2b80*/  SEL R11, R11, RZ, P1 ;  /* 0x000000ff0b0b7207 */ /* 0x000fe20000800000 */
[----:B---3--:R3:W-:Y:S01]  /*2b90*/  SYNCS.ARRIVE.TRANS64.RED.A1T0 RZ, [R2+URZ], RZ ;  /* 0x000000ff02ff79a7 */ /* 0x0087e200081004ff */
[----:B--2---:R-:W-:-:S02]  /*2ba0*/  LOP3.LUT P3, RZ, R6, 0x1, RZ, 0xc0, !PT ;  /* 0x0000000106ff7812 */ /* 0x004fc4000786c0ff */
[----:B------:R-:W-:-:S04]  /*2bb0*/  SEL R5, RZ, 0x1, P1 ;  /* 0x00000001ff057807 */ /* 0x000fc80000800000 */
[----:B------:R-:W-:Y:S02]  /*2bc0*/  LOP3.LUT R10, R10, R5, RZ, 0x3c, !PT ;  /* 0x000000050a0a7212 */ /* 0x000fe400078e3cff */
[----:B---3--:R-:W-:-:S04]  /*2bd0*/  SEL R2, RZ, 0x1, P0 ;  /* 0x00000001ff027807 */ /* 0x008fc80000000000 */
[----:B------:R-:W-:Y:S01]  /*2be0*/  LOP3.LUT R9, R9, R2, RZ, 0x3c, !PT ;  /* 0x0000000209097212 */ /* 0x000fe200078e3cff */
[----:B------:R-:W-:Y:S06]  /*2bf0*/  @P3 BRA `(.L_x_50) ;  /* 0xfffffffc002c3947 */ /* 0x000fec000383ffff */
[----:B------:R-:W-:Y:S01]  /*2c00*/  ULEA UR4, UR5, UR6, 0x3 ;  /* 0x0000000605047291 */ /* 0x000fe2000f8e18ff */
[----:B------:R-:W-:-:S08]  /*2c10*/  SHF.L.U32 R3, R12, 0x1f, RZ ;  /* 0x0000001f0c037819 */ /* 0x000fd000000006ff */
[----:B------:R-:W2:Y:S02]  /*2c20*/  SYNCS.PHASECHK.TRANS64 P0, [UR4+0x70], R3 ;  /* 0x00007003ff0075a7 */ /* 0x000ea40008001004 */
[----:B--2---:R-:W-:Y:S05]  /*2c30*/  @P0 BRA `(.L_x_51) ;  /* 0x0000000000080947 */ /* 0x004fea0003800000 */
[----:B------:R-:W2:Y:S02]  /*2c40*/  SYNCS.PHASECHK.TRANS64.TRYWAIT P0, [UR4+0x70], R3 ;  /* 0x00007003ff0075a7 */ /* 0x000ea40008001104 */
[----:B--2---:R-:W-:Y:S05]  /*2c50*/  @!P0 BRA `(.L_x_52) ;  /* 0x0000004c00788947 */ /* 0x004fea0003800000 */
.L_x_51:
[----:B------:R-:W-:-:S04]  /*2c60*/  UIADD3 UR7, UPT, UPT, UR5, 0x1, URZ ;  /* 0x0000000105077890 */ /* 0x000fc8000fffe0ff */
[----:B------:R-:W-:-:S04]  /*2c70*/  UISETP.NE.AND UP0, UPT, UR7, 0x2, UPT ;  /* 0x000000020700788c */ /* 0x000fc8000bf05270 */
[----:B------:R-:W-:Y:S02]  /*2c80*/  USEL UR8, URZ, 0x1, UP0 ;  /* 0x00000001ff087887 */ /* 0x000fe40008000000 */
[----:B------:R-:W-:-:S04]  /*2c90*/  USEL UR7, UR7, URZ, UP0 ;  /* 0x000000ff07077287 */ /* 0x000fc80008000000 */
[----:B------:R-:W-:Y:S01]  /*2ca0*/  ULEA UR7, UR7, UR6, 0x3 ;  /* 0x0000000607077291 */ /* 0x000fe2000f8e18ff */
[----:B--2---:R-:W-:-:S04]  /*2cb0*/  LOP3.LUT R3, R12, UR8, RZ, 0x3c, !PT ;  /* 0x000000080c037c12 */ /* 0x004fc8000f8e3cff */
[----:B------:R-:W-:-:S04]  /*2cc0*/  SHF.L.U32 R0, R3, 0x1f, RZ ;  /* 0x0000001f03007819 */ /* 0x000fc800000006ff */
[----:B------:R-:W2:Y:S02]  /*2cd0*/  SYNCS.PHASECHK.TRANS64 P0, [UR7+0x70], R0 ;  /* 0x00007000ff0075a7 */ /* 0x000ea40008001007 */
[----:B-12---:R-:W-:Y:S05]  /*2ce0*/  @P0 EXIT ;  /* 0x000000000000094d */ /* 0x006fea0003800000 */
[----:B------:R-:W-:Y:S02]  /*2cf0*/  SHF.L.U32 R3, R3, 0x1f, RZ ;  /* 0x0000001f03037819 */ /* 0x000fe400000006ff */
[----:B------:R-:W-:-:S07]  /*2d00*/  MOV R0, UR7 ;  /* 0x0000000700007c02 */ /* 0x000fce0008000f00 */
.L_x_53:
[----:B-1----:R1:W2:Y:S02]  /*2d10*/  SYNCS.PHASECHK.TRANS64.TRYWAIT P0, [R0+URZ+0x70], R3 ;  /* 0x00007003000075a7 */ /* 0x0022a400080011ff */
[----:B--2---:R-:W-:Y:S05]  /*2d20*/  @!P0 NANOSLEEP.SYNCS 0x989680 ;  /* 0x009896800000895d */ /* 0x004fea0003900000 */
[----:B------:R-:W2:Y:S02]  /*2d30*/  @!P0 SYNCS.PHASECHK.TRANS64 P0, [R0+URZ+0x70], R3 ;  /* 0x00007003000085a7 */ /* 0x000ea400080010ff */
[----:B--2---:R-:W-:Y:S05]  /*2d40*/  @P0 EXIT ;  /* 0x000000000000094d */ /* 0x004fea0003800000 */
[----:B------:R-:W-:Y:S05]  /*2d50*/  BRA `(.L_x_53) ;  /* 0xfffffffc00ec7947 */ /* 0x000fea000383ffff */
.L_x_46:
[----:B------:R-:W-:Y:S05]  /*2d60*/  BRA.U UP4, `(.L_x_54) ;  /* 0x0000000d04a07547 */ /* 0x000fea000b800000 */
[----:B------:R-:W2:Y:S01]  /*2d70*/  S2UR UR7, SR_CgaCtaId ;  /* 0x00000000000779c3 */ /* 0x000ea20000008800 */
[----:B------:R-:W-:Y:S01]  /*2d80*/  UMOV UR4, 0x40 ;  /* 0x0000004000047882 */ /* 0x000fe20000000000 */
[----:B------:R-:W-:Y:S01]  /*2d90*/  NOP ;  /* 0x0000000000007918 */ /* 0x000fe20000000000 */
[----:B------:R-:W-:Y:S01]  /*2da0*/  UMOV UR6, 0x400 ;  /* 0x0000040000067882 */ /* 0x000fe20000000000 */
[----:B--2---:R-:W-:Y:S02]  /*2db0*/  ULEA UR5, UR7, UR4, 0x18 ;  /* 0x0000000407057291 */ /* 0x004fe4000f8ec0ff */
[----:B------:R-:W-:-:S07]  /*2dc0*/  ULEA UR6, UR7, UR6, 0x18 ;  /* 0x0000000607067291 */ /* 0x000fce000f8ec0ff */
[----:B------:R-:W2:Y:S02]  /*2dd0*/  LDS.U8 R0, [UR5+0x1c] ;  /* 0x00001c05ff007984 */ /* 0x000ea40008000000 */
[----:B--2---:R-:W-:-:S13]  /*2de0*/  ISETP.NE.AND P0, PT, R0, RZ, PT ;  /* 0x000000ff0000720c */ /* 0x004fda0003f05270 */
[----:B------:R-:W-:Y:S05]  /*2df0*/  @P0 BRA `(.L_x_55) ;  /* 0x0000000000580947 */ /* 0x000fea0003800000 */
[----:B------:R-:W-:-:S13]  /*2e00*/  ELECT P0, URZ, PT ;  /* 0x0000000000ff782f */ /* 0x000fda0003800000 */
[----:B------:R-:W-:Y:S05]  /*2e10*/  @!P0 BRA `(.L_x_56) ;  /* 0x0000000000608947 */ /* 0x000fea0003800000 */
[----:B------:R-:W-:Y:S01]  /*2e20*/  UMOV UR4, 0x10 ;  /* 0x0000001000047882 */ /* 0x000fe20000000000 */
[----:B------:R-:W-:Y:S01]  /*2e30*/  HFMA2 R0, -RZ, RZ, 0, 5.9604644775390625e-08 ;  /* 0x00000001ff007431 */ /* 0x000fe200000001ff */
[----:B------:R-:W-:-:S03]  /*2e40*/  MOV R3, 0xffff ;  /* 0x0000ffff00037802 */ /* 0x000fc60000000f00 */
[----:B------:R-:W-:Y:S04]  /*2e50*/  DEPBAR.LE SB2, 0x36 ;  /* 0x0000ad800000791a */ /* 0x000fe80000000000 */
[----:B------:R-:W2:Y:S02]  /*2e60*/  UTCATOMSWS.FIND_AND_SET.ALIGN UP0, UR4, UR4 ;  /* 0x00000004000475e3 */ /* 0x000ea40008000800 */
[----:B--2---:R-:W-:Y:S01]  /*2e70*/  MOV R4, UR4 ;  /* 0x0000000400047c02 */ /* 0x004fe20008000f00 */
[----:B------:R-:W-:Y:S06]  /*2e80*/  BRA.U UP0, `(.L_x_57) ;  /* 0x0000000100187547 */ /* 0x000fec000b800000 */
.L_x_58:
[----:B------:R-:W-:Y:S05]  /*2e90*/  NANOSLEEP 0x64 ;  /* 0x000000640000795d */ /* 0x000fea0003800000 */
[----:B------:R-:W-:-:S05]  /*2ea0*/  UMOV UR4, 0x10 ;  /* 0x0000001000047882 */ /* 0x000fca0000000000 */
[----:B------:R-:W-:Y:S04]  /*2eb0*/  DEPBAR.LE SB2, 0x36 ;  /* 0x0000ad800000791a */ /* 0x000fe80000000000 */
[----:B------:R-:W2:Y:S02]  /*2ec0*/  UTCATOMSWS.FIND_AND_SET.ALIGN UP0, UR4, UR4 ;  /* 0x00000004000475e3 */ /* 0x000ea40008000800 */
[----:B--2---:R-:W-:Y:S01]  /*2ed0*/  MOV R4, UR4 ;  /* 0x0000000400047c02 */ /* 0x004fe20008000f00 */
[----:B------:R-:W-:Y:S05]  /*2ee0*/  BRA.U !UP0, `(.L_x_58) ;  /* 0xfffffffd08e87547 */ /* 0x000fea000b83ffff */
.L_x_57:
[-C--:B------:R-:W-:Y:S02]  /*2ef0*/  SHF.L.U32 R3, R3, R4.reuse, RZ ;  /* 0x0000000403037219 */ /* 0x080fe400000006ff */
[----:B------:R-:W-:Y:S01]  /*2f00*/  SHF.L.U32 R0, R0, R4, RZ ;  /* 0x0000000400007219 */ /* 0x000fe200000006ff */
[----:B------:R-:W-:Y:S02]  /*2f10*/  IMAD.SHL.U32 R4, R4, 0x20, RZ ;  /* 0x0000002004047824 */ /* 0x000fe400078e00ff */
[----:B------:R2:W-:Y:S04]  /*2f20*/  ATOMS.OR RZ, [UR5+0x14], R3 ;  /* 0x00001403ffff798c */ /* 0x0005e8000b000005 */
[----:B------:R2:W-:Y:S04]  /*2f30*/  ATOMS.OR RZ, [UR5+0x18], R0 ;  /* 0x00001800ffff798c */ /* 0x0005e8000b000005 */
[----:B------:R2:W-:Y:S01]  /*2f40*/  STS [UR6+0x110], R4 ;  /* 0x00011004ff007988 */ /* 0x0005e20008000806 */
[----:B------:R-:W-:Y:S05]  /*2f50*/  BRA `(.L_x_56) ;  /* 0x0000000000107947 */ /* 0x000fea0003800000 */
.L_x_55:
[----:B------:R-:W-:Y:S02]  /*2f60*/  MOV R0, 0xffffffff ;  /* 0xffffffff00007802 */ /* 0x000fe40000000f00 */
[----:B------:R-:W-:-:S03]  /*2f70*/  MOV R4, 0x2fa0 ;  /* 0x00002fa000047802 */ /* 0x000fc60000000f00 */
[----:B------:R2:W-:Y:S04]  /*2f80*/  STS [UR6+0x110], R0 ;  /* 0x00011000ff007988 */ /* 0x0005e80008000806 */
[----:B-12--5:R-:W-:Y:S05]  /*2f90*/  CALL.REL.NOINC `($__internal_1_$__cuda_sm10x_tcgen05_guardrail_trap_phase_invalid_during_alloc) ;  /* 0x0000005000347944 */ /* 0x026fea0003c00000 */
.L_x_56:
[----:B------:R-:W-:Y:S05]  /*2fa0*/  WARPSYNC.ALL ;  /* 0x0000000000007948 */ /* 0x000fea0003800000 */
[----:B------:R-:W3:Y:S01]  /*2fb0*/  S2UR UR4, SR_CgaCtaId ;  /* 0x00000000000479c3 */ /* 0x000ee20000008800 */
[----:B------:R-:W-:Y:S01]  /*2fc0*/  UMOV UR17, 0x400 ;  /* 0x0000040000117882 */ /* 0x000fe20000000000 */
[----:B------:R-:W-:-:S06]  /*2fd0*/  NOP ;  /* 0x0000000000007918 */ /* 0x000fcc0000000000 */
[----:B------:R-:W-:Y:S06]  /*2fe0*/  BAR.ARV 0x6, 0xa0 ;  /* 0x0182800000007b1d */ /* 0x000fec0000002000 */
[----:B------:R-:W4:Y:S01]  /*2ff0*/  LDCU UR5, c[0x0][0x38c] ;  /* 0x00007180ff0577ac */ /* 0x000f220008000800 */
[----:B------:R-:W-:Y:S01]  /*3000*/  LOP3.LUT R2, R2, 0xffff, RZ, 0xc0, !PT ;  /* 0x0000ffff02027812 */ /* 0x000fe200078ec0ff */
[----:B------:R-:W-:Y:S01]  /*3010*/  IMAD.MOV.U32 R11, RZ, RZ, 0x1 ;  /* 0x00000001ff0b7424 */ /* 0x000fe200078e00ff */
[----:B------:R-:W-:Y:S01]  /*3020*/  CS2R R8, SRZ ;  /* 0x0000000000087805 */ /* 0x000fe2000001ff00 */
[----:B------:R-:W1:Y:S01]  /*3030*/  LDCU UR8, c[0x0][0x38c] ;  /* 0x00007180ff0877ac */ /* 0x000e620008000800 */
[----:B------:R-:W-:Y:S01]  /*3040*/  R2UR UR19, R2 ;  /* 0x00000000021372ca */ /* 0x000fe200000e0000 */
[----:B------:R-:W-:Y:S01]  /*3050*/  IMAD.MOV.U32 R10, RZ, RZ, RZ ;  /* 0x000000ffff0a7224 */ /* 0x000fe200078e00ff */
[----:B------:R-:W-:Y:S01]  /*3060*/  UMOV UR22, URZ ;  /* 0x000000ff00167c82 */ /* 0x000fe20008000000 */
[----:B------:R-:W-:Y:S01]  /*3070*/  UMOV UR14, URZ ;  /* 0x000000ff000e7c82 */ /* 0x000fe20008000000 */
[----:B---3--:R-:W-:Y:S01]  /*3080*/  ULEA UR17, UR4, UR17, 0x18 ;  /* 0x0000001104117291 */ /* 0x008fe2000f8ec0ff */
[----:B------:R-:W-:Y:S01]  /*3090*/  UMOV UR26, 0x0 ;  /* 0x00000000001a7882 */ /* 0x000fe20000000000 */
[----:B------:R-:W-:-:S02]  /*30a0*/  UMOV UR27, 0x4200490 ;  /* 0x04200490001b7882 */ /* 0x000fc40000000000 */
[----:B------:R-:W-:Y:S02]  /*30b0*/  UIADD3 UR6, UPT, UPT, UR17, 0x4400, URZ ;  /* 0x0000440011067890 */ /* 0x000fe4000fffe0ff */
[----:B------:R-:W-:Y:S02]  /*30c0*/  UIADD3 UR7, UPT, UPT, UR17, 0x7400, URZ ;  /* 0x0000740011077890 */ /* 0x000fe4000fffe0ff */
[----:B----4-:R-:W-:Y:S01]  /*30d0*/  UIADD3 UR5, UPT, UPT, UR5, 0x3f, URZ ;  /* 0x0000003f05057890 */ /* 0x010fe2000fffe0ff */
[----:B--2---:R-:W2:Y:S01]  /*30e0*/  LDS R0, [UR17+0x110] ;  /* 0x00011011ff007984 */ /* 0x004ea20008000800 */
[----:B------:R-:W-:Y:S02]  /*30f0*/  USHF.R.U32.HI UR6, URZ, 0x4, UR6 ;  /* 0x00000004ff067899 */ /* 0x000fe40008011606 */
[----:B------:R-:W-:Y:S02]  /*3100*/  USHF.R.S32.HI UR4, URZ, 0x1f, UR5 ;  /* 0x0000001fff047899 */ /* 0x000fe40008011405 */
[----:B------:R-:W-:-:S02]  /*3110*/  ULOP3.LUT UR6, UR6, 0x3fff, URZ, 0xc0, !UPT ;  /* 0x00003fff06067892 */ /* 0x000fc4000f8ec0ff */
[----:B------:R-:W-:Y:S02]  /*3120*/  ULEA.HI UR4, UR4, UR5, URZ, 0x6 ;  /* 0x0000000504047291 */ /* 0x000fe4000f8f30ff */
[----:B------:R-:W-:Y:S02]  /*3130*/  USHF.R.U32.HI UR5, URZ, 0x4, UR7 ;  /* 0x00000004ff057899 */ /* 0x000fe40008011607 */
[----:B------:R-:W-:Y:S02]  /*3140*/  USHF.R.S32.HI UR28, URZ, 0x6, UR4 ;  /* 0x00000006ff1c7899 */ /* 0x000fe40008011404 */
[----:B------:R-:W-:Y:S02]  /*3150*/  ULOP3.LUT UR5, UR5, 0x3fff, URZ, 0xc0, !UPT ;  /* 0x00003fff05057892 */ /* 0x000fe4000f8ec0ff */
[----:B------:R-:W-:Y:S02]  /*3160*/  UISETP.LT.AND UP0, UPT, UR28, 0x1, UPT ;  /* 0x000000011c00788c */ /* 0x000fe4000bf01270 */
[----:B------:R-:W-:-:S02]  /*3170*/  ULOP3.LUT UR20, UR6, 0x10000, URZ, 0xfc, !UPT ;  /* 0x0001000006147892 */ /* 0x000fc4000f8efcff */
[----:B------:R-:W-:Y:S02]  /*3180*/  USEL UR29, UR28, 0x1, !UP0 ;  /* 0x000000011c1d7887 */ /* 0x000fe4000c000000 */
[----:B------:R-:W-:Y:S02]  /*3190*/  ULOP3.LUT UR21, UR5, 0x10000, URZ, 0xfc, !UPT ;  /* 0x0001000005157892 */ /* 0x000fe4000f8efcff */
[----:B------:R-:W-:Y:S02]  /*31a0*/  UIADD3 UR29, UPT, UPT, -UR29, URZ, URZ ;  /* 0x000000ff1d1d7290 */ /* 0x000fe4000fffe1ff */
[----:B-1----:R-:W-:Y:S01]  /*31b0*/  UISETP.GE.AND UP4, UPT, UR8, 0x1, UPT ;  /* 0x000000010800788c */ /* 0x002fe2000bf86270 */
[----:B------:R-:W-:Y:S01]  /*31c0*/  UMOV UR24, 0x0 ;  /* 0x0000000000187882 */ /* 0x000fe20000000000 */
[----:B------:R-:W-:Y:S01]  /*31d0*/  UMOV UR25, 0x4200490 ;  /* 0x0420049000197882 */ /* 0x000fe20000000000 */
[----:B--2---:R-:W-:-:S15]  /*31e0*/  R2UR UR30, R0 ;  /* 0x00000000001e72ca */ /* 0x004fde00000e0000 */
.L_x_65:
[----:B------:R-:W-:Y:S02]  /*31f0*/  LEA R0, R10, UR17, 0x3 ;  /* 0x000000110a007c11 */ /* 0x000fe4000f8e18ff */
[----:B------:R-:W-:Y:S02]  /*3200*/  SHF.L.U32 R5, R9, 0x1f, RZ ;  /* 0x0000001f09057819 */ /* 0x000fe400000006ff */
[----:B------:R-:W-:Y:S01]  /*3210*/  PLOP3.LUT P0, PT, PT, PT, UP4, 0x80, 0x8 ;  /* 0x000000000008781c */ /* 0x000fe20003f0f048 */
[----:B------:R-:W-:Y:S01]  /*3220*/  VIADD R3, R0, 0x70 ;  /* 0x0000007000037836 */ /* 0x000fe20000000000 */
[----:B-1----:R-:W1:Y:S02]  /*3230*/  SYNCS.PHASECHK.TRANS64.TRYWAIT P1, [R0+URZ+0x60], R5 ;  /* 0x00006005000075a7 */ /* 0x002e6400080211ff */
[----:B-1-3--:R-:W-:Y:S09]  /*3240*/  @!P1 BRA `(.L_x_59) ;  /* 0x0000004800149947 */ /* 0x00aff20003800000 */
.L_x_124:
[----:B------:R-:W-:Y:S01]  /*3250*/  LEA R4, R10, UR17, 0x4 ;  /* 0x000000110a047c11 */ /* 0x000fe2000f8e20ff */
[----:B------:R-:W-:Y:S01]  /*3260*/  @UP4 ULEA UR4, UR14, UR17, 0x3 ;  /* 0x000000110e044291 */ /* 0x000fe2000f8e18ff */
[----:B------:R-:W-:Y:S01]  /*3270*/  PLOP3.LUT P2, PT, PT, PT, PT, 0x80, 0x8 ;  /* 0x000000000008781c */ /* 0x000fe20003f4f070 */
[----:B------:R-:W-:Y:S01]  /*3280*/  ULEA UR23, UR22, UR17, 0x3 ;  /* 0x0000001116177291 */ /* 0x000fe2000f8e18ff */
[----:B------:R-:W-:Y:S02]  /*3290*/  PRMT R3, RZ, 0x654, R3 ;  /* 0x00000654ff037816 */ /* 0x000fe40000000003 */
[----:B-1----:R-:W1:Y:S01]  /*32a0*/  LDS.128 R4, [R4+0xf0] ;  /* 0x0000f00004047984 */ /* 0x002e620000000c00 */
[----:B------:R-:W-:Y:S02]  /*32b0*/  @P0 SHF.L.U32 R2, R8, 0x1f, RZ ;  /* 0x0000001f08020819 */ /* 0x000fe400000006ff */
[----:B------:R-:W-:Y:S01]  /*32c0*/  SHF.L.U32 R0, R11, 0x1f, RZ ;  /* 0x0000001f0b007819 */ /* 0x000fe200000006ff */
[----:B------:R-:W-:Y:S01]  /*32d0*/  @!PT LDS RZ, [RZ] ;  /* 0x00000000fffff984 */ /* 0x000fe20000000800 */
[----:B------:R-:W-:Y:S01]  /*32e0*/  @!PT LDS RZ, [RZ] ;  /* 0x00000000fffff984 */ /* 0x000fe20000000800 */
[----:B------:R-:W-:Y:S01]  /*32f0*/  @!PT LDS RZ, [RZ] ;  /* 0x00000000fffff984 */ /* 0x000fe20000000800 */
[----:B------:R-:W-:Y:S01]  /*3300*/  @!PT LDS RZ, [RZ] ;  /* 0x00000000fffff984 */ /* 0x000fe20000000800 */
[----:B------:R2:W-:Y:S06]  /*3310*/  MEMBAR.ALL.CTA ;  /* 0x0000000000007992 */ /* 0x0005ec0000008000 */
[----:B--2---:R-:W2:Y:S02]  /*3320*/  FENCE.VIEW.ASYNC.S ;  /* 0x00000000000073c6 */ /* 0x004ea40000000000 */
[----:B--2---:R2:W-:Y:S01]  /*3330*/  SYNCS.ARRIVE.TRANS64.RED.A1T0 RZ, [R3+URZ], RZ ;  /* 0x000000ff03ff79a7 */ /* 0x0045e200081004ff */
[----:B------:R2:W3:Y:S01]  /*3340*/  @P0 SYNCS.PHASECHK.TRANS64.TRYWAIT P2, [UR4], R2 ;  /* 0x00000002ff0005a7 */ /* 0x0004e20008041104 */
[----:B------:R-:W-:Y:S01]  /*3350*/  ULEA.HI UR4, UR22, UR22, URZ, 0x1 ;  /* 0x0000001616047291 */ /* 0x000fe2000f8f08ff */
[----:B-1----:R-:W-:-:S03]  /*3360*/  LOP3.LUT P1, RZ, R6, 0x1, RZ, 0xc0, !PT ;  /* 0x0000000106ff7812 */ /* 0x002fc6000782c0ff */
[----:B------:R-:W-:Y:S02]  /*3370*/  USHF.L.U32 UR18, UR4, 0x6, URZ ;  /* 0x0000000604127899 */ /* 0x000fe400080006ff */
[----:B------:R-:W-:Y:S02]  /*3380*/  ULOP3.LUT UR4, UR4, 0xffe, URZ, 0xc0, !UPT ;  /* 0x00000ffe04047892 */ /* 0x000fe4000f8ec0ff */
[----:B------:R-:W-:Y:S02]  /*3390*/  ULOP3.LUT UR18, UR18, 0xffffff80, URZ, 0xc0, !UPT ;  /* 0xffffff8012127892 */ /* 0x000fe4000f8ec0ff */
[----:B------:R-:W-:Y:S02]  /*33a0*/  UIADD3 UR4, UPT, UPT, -UR4, UR22, URZ ;  /* 0x0000001604047290 */ /* 0x000fe4000fffe1ff */
[----:B------:R-:W-:Y:S01]  /*33b0*/  UIADD3 UR18, UPT, UPT, UR30, UR18, URZ ;  /* 0x000000121e127290 */ /* 0x000fe2000fffe0ff */
[----:B------:R-:W1:Y:S03]  /*33c0*/  SYNCS.PHASECHK.TRANS64.TRYWAIT P0, [UR23+0xa0], R0 ;  /* 0x0000a000ff0075a7 */ /* 0x000e660008001117 */
[----:B------:R-:W-:Y:S01]  /*33d0*/  ULEA UR18, UR4, UR18, 0x14 ;  /* 0x0000001204127291 */ /* 0x000fe2000f8ea0ff */
[----:B-123--:R-:W-:Y:S11]  /*33e0*/  @!P0 BRA `(.L_x_60) ;  /* 0x0000004400c08947 */ /* 0x00eff60003800000 */
.L_x_126:
[----:B------:R-:W-:Y:S01]  /*33f0*/  IADD3 R10, PT, PT, R10, 0x1, RZ ;  /* 0x000000010a0a7810 */ /* 0x000fe20007ffe0ff */
[----:B------:R-:W-:Y:S06]  /*3400*/  BRA.U !UP4, `(.L_x_61) ;  /* 0x000000010c987547 */ /* 0x000fec000b800000 */
[----:B------:R-:W-:Y:S01]  /*3410*/  UPLOP3.LUT UP2, UPT, UPT, UPT, UPT, 0x40, 0x4 ;  /* 0x000000000004789c */ /* 0x000fe20003f4e870 */
[----:B------:R-:W-:Y:S01]  /*3420*/  UMOV UR16, UR29 ;  /* 0x0000001d00107c82 */ /* 0x000fe20008000000 */
[----:B------:R-:W-:Y:S01]  /*3430*/  UMOV UR15, UR28 ;  /* 0x0000001c000f7c82 */ /* 0x000fe20008000000 */
[----:B------:R-:W-:-:S08]  /*3440*/  UMOV UR6, UR14 ;  /* 0x0000000e00067c82 */ /* 0x000fd00008000000 */
.L_x_64:
[----:B------:R-:W-:Y:S02]  /*3450*/  UIADD3 UR16, UPT, UPT, UR16, 0x1, URZ ;  /* 0x0000000110107890 */ /* 0x000fe4000fffe0ff */
[----:B--2---:R-:W-:Y:S02]  /*3460*/  ULEA UR5, UR6, UR17, 0x3 ;  /* 0x0000001106057291 */ /* 0x004fe4000f8e18ff */
[----:B------:R-:W-:Y:S01]  /*3470*/  UISETP.NE.AND UP3, UPT, UR16, URZ, UPT ;  /* 0x000000ff1000728c */ /* 0x000fe2000bf65270 */
[----:B---3--:R-:W-:Y:S10]  /*3480*/  @P2 BRA `(.L_x_62) ;  /* 0x00000000000c2947 */ /* 0x008ff40003800000 */
[----:B-1----:R-:W-:Y:S04]  /*3490*/  SHF.L.U32 R3, R8, 0x1f, RZ ;  /* 0x0000001f08037819 */ /* 0x002fe800000006ff */
[----:B------:R-:W1:Y:S02]  /*34a0*/  SYNCS.PHASECHK.TRANS64.TRYWAIT P0, [UR5], R3 ;  /* 0x00000003ff0075a7 */ /* 0x000e640008001105 */
[----:B-1----:R-:W-:Y:S05]  /*34b0*/  @!P0 BRA `(.L_x_63) ;  /* 0x0000004400a48947 */ /* 0x002fea0003800000 */
.L_x_62:
[----:B------:R-:W-:Y:S01]  /*34c0*/  UISETP.NE.AND UP0, UPT, UR15, 0x1, UPT ;  /* 0x000000010f00788c */ /* 0x000fe2000bf05270 */
[----:B------:R-:W-:Y:S01]  /*34d0*/  PLOP3.LUT P2, PT, PT, PT, PT, 0x80, 0x8 ;  /* 0x000000000008781c */ /* 0x000fe20003f4f070 */
[----:B------:R-:W-:Y:S02]  /*34e0*/  UIADD3 UR4, UPT, UPT, UR6, 0x1, URZ ;  /* 0x0000000106047890 */ /* 0x000fe4000fffe0ff */
[----:B------:R-:W-:Y:S02]  /*34f0*/  ULEA UR12, UR6, UR21, 0x9 ;  /* 0x00000015060c7291 */ /* 0x000fe4000f8e48ff */
[----:B------:R-:W-:Y:S01]  /*3500*/  UISETP.NE.AND UP1, UPT, UR4, 0x3, UPT ;  /* 0x000000030400788c */ /* 0x000fe2000bf25270 */
[----:B------:R-:W-:Y:S01]  /*3510*/  PLOP3.LUT P0, PT, PT, PT, UP0, 0x80, 0x8 ;  /* 0x000000000008781c */ /* 0x000fe20003f0f008 */
[----:B------:R-:W-:Y:S02]  /*3520*/  UIADD3 UR10, UPT, UPT, UR12, 0x2, URZ ;  /* 0x000000020c0a7890 */ /* 0x000fe4000fffe0ff */
[----:B------:R-:W-:Y:S02]  /*3530*/  USEL UR7, URZ, 0x1, UP1 ;  /* 0x00000001ff077887 */ /* 0x000fe40008800000 */
[----:B------:R-:W-:Y:S02]  /*3540*/  USEL UR14, UR4, URZ, UP1 ;  /* 0x000000ff040e7287 */ /* 0x000fe40008800000 */
[----:B------:R-:W-:Y:S02]  /*3550*/  UIADD3 UR15, UPT, UPT, UR15, -0x1, URZ ;  /* 0xffffffff0f0f7890 */ /* 0x000fe4000fffe0ff */
[----:B------:R-:W-:Y:S01]  /*3560*/  @UP0 ULEA UR4, UR14, UR17, 0x3 ;  /* 0x000000110e040291 */ /* 0x000fe2000f8e18ff */
[----:B------:R-:W-:Y:S01]  /*3570*/  LOP3.LUT R8, R8, UR7, RZ, 0x3c, !PT ;  /* 0x0000000708087c12 */ /* 0x000fe2000f8e3cff */
[----:B------:R-:W-:Y:S01]  /*3580*/  UIADD3 UR7, UPT, UPT, UR5, 0x18, URZ ;  /* 0x0000001805077890 */ /* 0x000fe2000fffe0ff */
[----:B------:R-:W-:Y:S02]  /*3590*/  UMOV UR13, 0x80004020 ;  /* 0x80004020000d7882 */ /* 0x000fe40000000000 */
[----:B-1----:R-:W-:Y:S01]  /*35a0*/  @P0 SHF.L.U32 R0, R8, 0x1f, RZ ;  /* 0x0000001f08000819 */ /* 0x002fe200000006ff */
[----:B------:R-:W-:Y:S01]  /*35b0*/  UMOV UR5, 0x80004020 ;  /* 0x8000402000057882 */ /* 0x000fe20000000000 */
[----:B------:R-:W-:Y:S01]  /*35c0*/  UMOV UR11, 0x80004020 ;  /* 0x80004020000b7882 */ /* 0x000fe20000000000 */
[----:B------:R-:W-:Y:S01]  /*35d0*/  UMOV UR9, 0x80004020 ;  /* 0x8000402000097882 */ /* 0x000fe20000000000 */
[----:B------:R2:W3:Y:S01]  /*35e0*/  @P0 SYNCS.PHASECHK.TRANS64.TRYWAIT P2, [UR4], R0 ;  /* 0x00000000ff0005a7 */ /* 0x0004e20008041104 */
[----:B------:R-:W-:Y:S03]  /*35f0*/  ULEA UR4, UR6, UR20, 0x8 ;  /* 0x0000001406047291 */ /* 0x000fe6000f8e40ff */
[----:B------:R-:W-:Y:S01]  /*3600*/  UMOV UR6, UR14 ;  /* 0x0000000e00067c82 */ /* 0x000fe20008000000 */
[----:B------:R-:W-:Y:S05]  /*3610*/  UIADD3 UR8, UPT, UPT, UR4, 0x2, URZ ;  /* 0x0000000204087890 */ /* 0x000fea000fffe0ff */
[----:B------:R2:W-:Y:S01]  /*3620*/  UTCQMMA gdesc[UR4], gdesc[UR12], tmem[UR18], tmem[UR26], idesc[UR27], UP2 ;  /* 0x00ff1a0c040075ea */ /* 0x0005e20009000312 */
[----:B------:R-:W-:Y:S03]  /*3630*/  UPLOP3.LUT UP2, UPT, UPT, UPT, UPT, 0x80, 0x8 ;  /* 0x000000000008789c */ /* 0x000fe60003f4f070 */
[----:B------:R2:W-:Y:S01]  /*3640*/  UTCQMMA gdesc[UR8], gdesc[UR10], tmem[UR18], tmem[UR24], idesc[UR25], UPT ;  /* 0x00ff180a080075ea */ /* 0x0005e2000b800312 */
[----:B------:R2:W-:Y:S01]  /*3650*/  UTCBAR.MULTICAST [UR7], URZ, UR19 ;  /* 0x000000ff070073e9 */ /* 0x0005e20008000813 */
[----:B------:R-:W-:Y:S06]  /*3660*/  BRA.U UP3, `(.L_x_64) ;  /* 0xfffffffd03787547 */ /* 0x000fec000b83ffff */
.L_x_61:
[----:B--2---:R-:W-:Y:S01]  /*3670*/  UIADD3 UR4, UPT, UPT, UR22, 0x1, URZ ;  /* 0x0000000116047890 */ /* 0x004fe2000fffe0ff */
[C---:B------:R-:W-:Y:S01]  /*3680*/  ISETP.NE.AND P0, PT, R10.reuse, 0x2, PT ;  /* 0x000000020a00780c */ /* 0x040fe20003f05270 */
[----:B------:R-:W-:Y:S02]  /*3690*/  UIADD3 UR5, UPT, UPT, UR23, 0x80, URZ ;  /* 0x0000008017057890 */ /* 0x000fe4000fffe0ff */
[----:B------:R-:W-:Y:S01]  /*36a0*/  UISETP.NE.AND UP0, UPT, UR4, 0x4, UPT ;  /* 0x000000040400788c */ /* 0x000fe2000bf05270 */
[----:B-1----:R-:W-:Y:S02]  /*36b0*/  SEL R0, RZ, 0x1, P0 ;  /* 0x00000001ff007807 */ /* 0x002fe40000000000 */
[----:B------:R-:W-:Y:S01]  /*36c0*/  SEL R10, R10, RZ, P0 ;  /* 0x000000ff0a0a7207 */ /* 0x000fe20000000000 */
[----:B------:R-:W-:Y:S01]  /*36d0*/  USEL UR6, URZ, 0x1, UP0 ;  /* 0x00000001ff067887 */ /* 0x000fe20008000000 */
[----:B------:R-:W-:Y:S01]  /*36e0*/  LOP3.LUT R9, R9, R0, RZ, 0x3c, !PT ;  /* 0x0000000009097212 */ /* 0x000fe200078e3cff */
[----:B------:R-:W-:Y:S01]  /*36f0*/  USEL UR22, UR4, URZ, UP0 ;  /* 0x000000ff04167287 */ /* 0x000fe20008000000 */
[----:B------:R1:W-:Y:S03]  /*3700*/  UTCBAR [UR5], URZ ;  /* 0x000000ff050073e9 */ /* 0x0003e600080000ff */
[----:B------:R-:W-:Y:S01]  /*3710*/  LOP3.LUT R11, R11, UR6, RZ, 0x3c, !PT ;  /* 0x000000060b0b7c12 */ /* 0x000fe2000f8e3cff */
[----:B------:R-:W-:Y:S07]  /*3720*/  @P1 BRA `(.L_x_65) ;  /* 0xfffffff800b01947 */ /* 0x000fee000383ffff */
[----:B------:R-:W2:Y:S01]  /*3730*/  S2UR UR8, SR_CgaCtaId ;  /* 0x00000000000879c3 */ /* 0x000ea20000008800 */
[----:B------:R-:W-:Y:S01]  /*3740*/  ELECT P0, URZ, PT ;  /* 0x0000000000ff782f */ /* 0x000fe20003800000 */
[----:B------:R-:W-:Y:S01]  /*3750*/  IMAD.MOV.U32 R0, RZ, RZ, 0x1 ;  /* 0x00000001ff007424 */ /* 0x000fe200078e00ff */
[----:B------:R-:W-:Y:S01]  /*3760*/  UIADD3 UR17, UPT, UPT, UR17, 0xa0, URZ ;  /* 0x000000a011117890 */ /* 0x000fe2000fffe0ff */
[----:B------:R-:W-:Y:S01]  /*3770*/  SHF.L.U32 R3, R11, 0x1f, RZ ;  /* 0x0000001f0b037819 */ /* 0x000fe200000006ff */
[----:B------:R-:W-:-:S03]  /*3780*/  UMOV UR4, 0x40 ;  /* 0x0000004000047882 */ /* 0x000fc60000000000 */
[----:B------:R-:W-:Y:S01]  /*3790*/  UVIRTCOUNT.DEALLOC.SMPOOL 0x80 ;  /* 0x000000800000784c */ /* 0x000fe20000000000 */
[----:B--2---:R-:W-:Y:S02]  /*37a0*/  ULEA UR8, UR8, UR4, 0x18 ;  /* 0x0000000408087291 */ /* 0x004fe4000f8ec0ff */
[----:B------:R-:W-:-:S07]  /*37b0*/  ULEA UR4, UR22, UR17, 0x3 ;  /* 0x0000001116047291 */ /* 0x000fce000f8e18ff */
[----:B------:R2:W-:Y:S02]  /*37c0*/  @P0 STS.U8 [UR8+0x1c], R0 ;  /* 0x00001c00ff000988 */ /* 0x0005e40008000008 */
[----:B------:R-:W4:Y:S02]  /*37d0*/  SYNCS.PHASECHK.TRANS64.TRYWAIT P0, [UR4], R3 ;  /* 0x00000003ff0075a7 */ /* 0x000f240008001104 */
[----:B--2-4-:R-:W-:Y:S05]  /*37e0*/  @!P0 BRA `(.L_x_66) ;  /* 0x0000004000f08947 */ /* 0x014fea0003800000 */
.L_x_129:
[----:B------:R-:W-:-:S04]  /*37f0*/  UIADD3 UR4, UPT, UPT, UR22, 0x1, URZ ;  /* 0x0000000116047890 */ /* 0x000fc8000fffe0ff */
[----:B------:R-:W-:-:S04]  /*3800*/  UISETP.NE.AND UP0, UPT, UR4, 0x4, UPT ;  /* 0x000000040400788c */ /* 0x000fc8000bf05270 */
[----:B------:R-:W-:Y:S02]  /*3810*/  USEL UR6, URZ, 0x1, UP0 ;  /* 0x00000001ff067887 */ /* 0x000fe40008000000 */
[----:B------:R-:W-:-:S04]  /*3820*/  USEL UR4, UR4, URZ, UP0 ;  /* 0x000000ff04047287 */ /* 0x000fc80008000000 */
[----:B-1----:R-:W-:Y:S01]  /*3830*/  ULEA UR5, UR4, UR17, 0x3 ;  /* 0x0000001104057291 */ /* 0x002fe2000f8e18ff */
[----:B------:R-:W-:-:S04]  /*3840*/  LOP3.LUT R2, R11, UR6, RZ, 0x3c, !PT ;  /* 0x000000060b027c12 */ /* 0x000fc8000f8e3cff */
[----:B--2---:R-:W-:-:S04]  /*3850*/  SHF.L.U32 R3, R2, 0x1f, RZ ;  /* 0x0000001f02037819 */ /* 0x004fc800000006ff */
[----:B------:R-:W1:Y:S02]  /*3860*/  SYNCS.PHASECHK.TRANS64.TRYWAIT P0, [UR5], R3 ;  /* 0x00000003ff0075a7 */ /* 0x000e640008001105 */
[----:B-1----:R-:W-:Y:S05]  /*3870*/  @!P0 BRA `(.L_x_67) ;  /* 0x0000004000e48947 */ /* 0x002fea0003800000 */
.L_x_131:
        /* <DEDUP_REMOVED lines=9> */
.L_x_133:
[----:B------:R-:W-:-:S04]  /*3910*/  UIADD3 UR4, UPT, UPT, UR4, 0x1, URZ ;  /* 0x0000000104047890 */ /* 0x000fc8000fffe0ff */
[----:B------:R-:W-:-:S04]  /*3920*/  UISETP.NE.AND UP0, UPT, UR4, 0x4, UPT ;  /* 0x000000040400788c */ /* 0x000fc8000bf05270 */
[----:B------:R-:W-:Y:S02]  /*3930*/  USEL UR5, URZ, 0x1, UP0 ;  /* 0x00000001ff057887 */ /* 0x000fe40008000000 */
[----:B------:R-:W-:-:S04]  /*3940*/  USEL UR4, UR4, URZ, UP0 ;  /* 0x000000ff04047287 */ /* 0x000fc80008000000 */
[----:B------:R-:W-:Y:S01]  /*3950*/  ULEA UR4, UR4, UR17, 0x3 ;  /* 0x0000001104047291 */ /* 0x000fe2000f8e18ff */
[----:B-1----:R-:W-:-:S04]  /*3960*/  LOP3.LUT R3, R2, UR5, RZ, 0x3c, !PT ;  /* 0x0000000502037c12 */ /* 0x002fc8000f8e3cff */
[----:B------:R-:W-:-:S04]  /*3970*/  SHF.L.U32 R3, R3, 0x1f, RZ ;  /* 0x0000001f03037819 */ /* 0x000fc800000006ff */
[----:B------:R-:W1:Y:S02]  /*3980*/  SYNCS.PHASECHK.TRANS64.TRYWAIT P0, [UR4], R3 ;  /* 0x00000003ff0075a7 */ /* 0x000e640008001104 */
[----:B-1----:R-:W-:Y:S05]  /*3990*/  @!P0 BRA `(.L_x_69) ;  /* 0x0000004000cc8947 */ /* 0x002fea0003800000 */
.L_x_135:
[----:B------:R-:W-:Y:S01]  /*39a0*/  NOP ;  /* 0x0000000000007918 */ /* 0x000fe20000000000 */
[----:B-1----:R-:W1:Y:S01]  /*39b0*/  LDS R0, [UR8+0x14] ;  /* 0x00001408ff007984 */ /* 0x002e620008000800 */
[----:B------:R-:W-:Y:S01]  /*39c0*/  ULOP3.LUT UR4, UR30, 0xffff, URZ, 0xc0, !UPT ;  /* 0x0000ffff1e047892 */ /* 0x000fe2000f8ec0ff */
[----:B------:R-:W-:Y:S01]  /*39d0*/  UMOV UR5, 0xffff ;  /* 0x0000ffff00057882 */ /* 0x000fe20000000000 */
[----:B------:R-:W-:Y:S02]  /*39e0*/  UMOV UR6, 0x1 ;  /* 0x0000000100067882 */ /* 0x000fe40000000000 */
[----:B------:R-:W-:-:S04]  /*39f0*/  USHF.R.U32.HI UR4, URZ, 0x5, UR4 ;  /* 0x00000005ff047899 */ /* 0x000fc80008011604 */
[----:B------:R-:W-:Y:S02]  /*3a00*/  USHF.L.U32 UR5, UR5, UR4, URZ ;  /* 0x0000000405057299 */ /* 0x000fe400080006ff */
[----:B------:R-:W-:-:S04]  /*3a10*/  USHF.L.U32 UR4, UR6, UR4, URZ ;  /* 0x0000000406047299 */ /* 0x000fc800080006ff */
[----:B-1----:R-:W-:-:S04]  /*3a20*/  LOP3.LUT R0, R0, UR5, RZ, 0xc0, !PT ;  /* 0x0000000500007c12 */ /* 0x002fc8000f8ec0ff */
[----:B------:R-:W-:-:S13]  /*3a30*/  ISETP.NE.AND P0, PT, R0, UR5, PT ;  /* 0x0000000500007c0c */ /* 0x000fda000bf05270 */
[----:B------:R-:W-:Y:S05]  /*3a40*/  @P0 BRA `(.L_x_70) ;  /* 0x0000000000580947 */ /* 0x000fea0003800000 */
[----:B------:R-:W1:Y:S02]  /*3a50*/  LDS R0, [UR8+0x18] ;  /* 0x00001808ff007984 */ /* 0x000e640008000800 */
[----:B-1----:R-:W-:-:S04]  /*3a60*/  LOP3.LUT R0, R0, UR4, RZ, 0xc0, !PT ;  /* 0x0000000400007c12 */ /* 0x002fc8000f8ec0ff */
[----:B------:R-:W-:-:S13]  /*3a70*/  ISETP.NE.AND P0, PT, R0, UR4, PT ;  /* 0x0000000400007c0c */ /* 0x000fda000bf05270 */
[----:B------:R-:W-:Y:S05]  /*3a80*/  @P0 BRA `(.L_x_71) ;  /* 0x00000000003c0947 */ /* 0x000fea0003800000 */
[----:B------:R-:W1:Y:S01]  /*3a90*/  S2R R2, SR_LANEID ;  /* 0x0000000000027919 */ /* 0x000e620000000000 */
[----:B------:R-:W-:Y:S01]  /*3aa0*/  ULOP3.LUT UR5, URZ, UR5, URZ, 0x33, !UPT ;  /* 0x00000005ff057292 */ /* 0x000fe2000f8e33ff */
[----:B------:R-:W-:Y:S01]  /*3ab0*/  LOP3.LUT R4, RZ, UR4, RZ, 0x33, !PT ;  /* 0x00000004ff047c12 */ /* 0x000fe2000f8e33ff */
[----:B------:R-:W-:Y:S02]  /*3ac0*/  VOTEU.ANY UR4, UPT, PT ;  /* 0x0000000000047886 */ /* 0x000fe400038e0100 */
[----:B------:R-:W-:Y:S01]  /*3ad0*/  UFLO.U32 UR4, UR4 ;  /* 0x00000004000472bd */ /* 0x000fe200080e0000 */
[----:B------:R-:W2:Y:S01]  /*3ae0*/  REDUX UR6, R4 ;  /* 0x00000000040673c4 */ /* 0x000ea20000000000 */
[----:B------:R-:W-:-:S06]  /*3af0*/  IMAD.U32 R0, RZ, RZ, UR5 ;  /* 0x00000005ff007e24 */ /* 0x000fcc000f8e00ff */
[----:B------:R4:W-:Y:S01]  /*3b00*/  UTCATOMSWS.AND URZ, UR5 ;  /* 0x0000000500ff79e3 */ /* 0x0009e20008000000 */
[----:B------:R-:W3:Y:S01]  /*3b10*/  REDUX UR7, R0 ;  /* 0x00000000000773c4 */ /* 0x000ee20000000000 */
[----:B-1----:R-:W-:Y:S01]  /*3b20*/  ISETP.EQ.U32.AND P0, PT, R2, UR4, PT ;  /* 0x0000000402007c0c */ /* 0x002fe2000bf02070 */
[----:B--2---:R-:W-:Y:S01]  /*3b30*/  IMAD.U32 R2, RZ, RZ, UR6 ;  /* 0x00000006ff027e24 */ /* 0x004fe2000f8e00ff */
[----:B---3--:R-:W-:-:S11]  /*3b40*/  MOV R3, UR7 ;  /* 0x0000000700037c02 */ /* 0x008fd60008000f00 */
[----:B------:R4:W-:Y:S04]  /*3b50*/  @P0 ATOMS.AND RZ, [UR8+0x14], R3 ;  /* 0x00001403ffff098c */ /* 0x0009e8000a800008 */
[----:B------:R4:W-:Y:S01]  /*3b60*/  @P0 ATOMS.AND RZ, [UR8+0x18], R2 ;  /* 0x00001802ffff098c */ /* 0x0009e2000a800008 */
[----:B------:R-:W-:Y:S05]  /*3b70*/  BRA `(.L_x_72) ;  /* 0x0000000000147947 */ /* 0x000fea0003800000 */
.L_x_71:
[----:B------:R-:W-:Y:S02]  /*3b80*/  MOV R2, 0x3ba0 ;  /* 0x00003ba000027802 */ /* 0x000fe40000000f00 */
[----:B---3-5:R-:W-:Y:S05]  /*3b90*/  CALL.REL.NOINC `($__internal_0_$__cuda_sm10x_tcgen05_guardrail_trap_col_being_dealloced_not_returned_by_alloc) ;  /* 0x0000004400287944 */ /* 0x028fea0003c00000 */
[----:B------:R-:W-:Y:S05]  /*3ba0*/  BRA `(.L_x_72) ;  /* 0x0000000000087947 */ /* 0x000fea0003800000 */
.L_x_70:
[----:B------:R-:W-:Y:S02]  /*3bb0*/  MOV R2, 0x3bd0 ;  /* 0x00003bd000027802 */ /* 0x000fe40000000f00 */
[----:B---3-5:R-:W-:Y:S05]  /*3bc0*/  CALL.REL.NOINC `($__internal_2_$__cuda_sm10x_tcgen05_guardrail_trap_unallocated_columns_being_dealloced) ;  /* 0x0000004400347944 */ /* 0x028fea0003c00000 */
.L_x_72:
[----:B------:R-:W-:Y:S01]  /*3bd0*/  NOP ;  /* 0x0000000000007918 */ /* 0x000fe20000000000 */
[----:B----4-:R-:W-:Y:S05]  /*3be0*/  EXIT ;  /* 0x000000000000794d */ /* 0x010fea0003800000 */
.L_x_54:
[----:B------:R-:W-:-:S09]  /*3bf0*/  UISETP.NE.OR UP0, UPT, UR18, 0x3, !UP3 ;  /* 0x000000031200788c */ /* 0x000fd2000df05670 */
[----:B------:R-:W-:Y:S05]  /*3c00*/  BRA.U UP0, `(.L_x_73) ;  /* 0x0000000d00ac7547 */ /* 0x000fea000b800000 */
[----:B------:R-:W2:Y:S01]  /*3c10*/  LDCU.64 UR4, c[0x0][0x888] ;  /* 0x00011100ff0477ac */ /* 0x000ea20008000a00 */
[----:B------:R-:W3:Y:S01]  /*3c20*/  S2UR UR10, SR_CgaCtaId ;  /* 0x00000000000a79c3 */ /* 0x000ee20000008800 */
[----:B------:R-:W-:Y:S02]  /*3c30*/  HFMA2 R9, -RZ, RZ, 0, 0 ;  /* 0x00000000ff097431 */ /* 0x000fe400000001ff */
[----:B------:R-:W-:Y:S01]  /*3c40*/  IMAD.MOV.U32 R11, RZ, RZ, 0x1 ;  /* 0x00000001ff0b7424 */ /* 0x000fe200078e00ff */
[----:B------:R-:W4:Y:S01]  /*3c50*/  LDCU UR31, c[0x0][0x370] ;  /* 0x00006e00ff1f77ac */ /* 0x000f220008000800 */
[----:B------:R-:W-:Y:S01]  /*3c60*/  IMAD.MOV.U32 R10, RZ, RZ, RZ ;  /* 0x000000ffff0a7224 */ /* 0x000fe200078e00ff */
[----:B------:R-:W-:Y:S01]  /*3c70*/  MOV R3, 0x1000 ;  /* 0x0000100000037802 */ /* 0x000fe20000000f00 */
[----:B------:R-:W4:Y:S01]  /*3c80*/  LDCU.128 UR32, c[0x0][0xb10] ;  /* 0x00016200ff2077ac */ /* 0x000f220008000c00 */
[----:B------:R-:W1:Y:S01]  /*3c90*/  LDC.64 R12, c[0x0][0x348] ;  /* 0x0000d200ff0c7b82 */ /* 0x000e620000000a00 */
[----:B------:R-:W3:Y:S01]  /*3ca0*/  LDCU UR27, c[0x0][0x374] ;  /* 0x00006e80ff1b77ac */ /* 0x000ee20008000800 */
[----:B------:R-:W3:Y:S01]  /*3cb0*/  LDCU.64 UR28, c[0x0][0x890] ;  /* 0x00011200ff1c77ac */ /* 0x000ee20008000a00 */
[----:B------:R-:W3:Y:S01]  /*3cc0*/  LDCU UR15, c[0x0][0xb0c] ;  /* 0x00016180ff0f77ac */ /* 0x000ee20008000800 */
[----:B--2---:R-:W-:Y:S01]  /*3cd0*/  UISETP.NE.U32.AND UP0, UPT, UR4, URZ, UPT ;  /* 0x000000ff0400728c */ /* 0x004fe2000bf05070 */
[----:B------:R-:W2:Y:S01]  /*3ce0*/  LDCU UR43, c[0x0][0xb20] ;  /* 0x00016400ff2b77ac */ /* 0x000ea20008000800 */
[----:B------:R-:W2:Y:S01]  /*3cf0*/  LDCU UR4, c[0x0][0xb30] ;  /* 0x00016600ff0477ac */ /* 0x000ea20008000800 */
[----:B------:R-:W-:Y:S01]  /*3d00*/  UMOV UR21, 0x400 ;  /* 0x0000040000157882 */ /* 0x000fe20000000000 */
[----:B----4-:R-:W-:-:S02]  /*3d10*/  UIMAD.WIDE.U32 UR6, UR31, UR32, URZ ;  /* 0x000000201f0672a5 */ /* 0x010fc4000f8e00ff */
[----:B---3--:R-:W-:Y:S02]  /*3d20*/  UIMAD.WIDE.U32 UR8, UR27, UR35, URZ ;  /* 0x000000231b0872a5 */ /* 0x008fe4000f8e00ff */
[----:B------:R-:W-:Y:S02]  /*3d30*/  ULEA UR21, UR10, UR21, 0x18 ;  /* 0x000000150a157291 */ /* 0x000fe4000f8ec0ff */
[----:B------:R-:W-:Y:S02]  /*3d40*/  USEL UR37, URZ, 0x1, UP6 ;  /* 0x00000001ff257887 */ /* 0x000fe4000b000000 */
[----:B------:R-:W-:Y:S02]  /*3d50*/  UISETP.NE.U32.AND UP6, UPT, UR28, URZ, UPT ;  /* 0x000000ff1c00728c */ /* 0x000fe4000bfc5070 */
[----:B------:R-:W-:Y:S02]  /*3d60*/  UIADD3 UR38, UPT, UPT, UR21, 0x38, URZ ;  /* 0x0000003815267890 */ /* 0x000fe4000fffe0ff */
[----:B------:R-:W-:-:S02]  /*3d70*/  UIADD3 UR17, UPT, UPT, UR21, 0x30, URZ ;  /* 0x0000003015117890 */ /* 0x000fc4000fffe0ff */
[----:B------:R-:W-:Y:S02]  /*3d80*/  UISETP.NE.AND.EX UP5, UPT, UR5, URZ, UPT, UP0 ;  /* 0x000000ff0500728c */ /* 0x000fe4000bfa5300 */
[----:B------:R-:W-:Y:S01]  /*3d90*/  UISETP.NE.AND UP0, UPT, UR42, 0x1, UPT ;  /* 0x000000012a00788c */ /* 0x000fe2000bf05270 */
[----:B------:R-:W-:Y:S01]  /*3da0*/  UMOV UR41, UR7 ;  /* 0x0000000700297c82 */ /* 0x000fe20008000000 */
[----:B------:R-:W-:Y:S01]  /*3db0*/  UMOV UR40, UR9 ;  /* 0x0000000900287c82 */ /* 0x000fe20008000000 */
[----:B------:R-:W-:Y:S02]  /*3dc0*/  UISETP.NE.AND UP0, UPT, UR15, 0x1, UPT ;  /* 0x000000010f00788c */ /* 0x000fe4000bf05270 */
[----:B------:R-:W-:Y:S02]  /*3dd0*/  UPLOP3.LUT UP4, UPT, UPT, UPT, UPT, 0x40, 0x4 ;  /* 0x000000000004789c */ /* 0x000fe40003f8e870 */
[----:B------:R-:W-:Y:S01]  /*3de0*/  UISETP.GE.AND UP2, UPT, UR42, 0x1, UPT ;  /* 0x000000012a00788c */ /* 0x000fe2000bf46270 */
[----:B------:R-:W3:Y:S01]  /*3df0*/  LDCU.64 UR22, c[0x0][0xb28] ;  /* 0x00016500ff1677ac */ /* 0x000ee20008000a00 */
[----:B------:R-:W-:-:S02]  /*3e00*/  UISETP.NE.AND.EX UP6, UPT, UR29, URZ, UPT, UP6 ;  /* 0x000000ff1d00728c */ /* 0x000fc4000bfc5360 */
[----:B------:R-:W-:Y:S02]  /*3e10*/  UPRMT UR38, UR10, 0x654, UR38 ;  /* 0x000006540a267896 */ /* 0x000fe40008000026 */
[----:B------:R-:W-:Y:S02]  /*3e20*/  UPRMT UR39, UR10, 0x654, UR17 ;  /* 0x000006540a277896 */ /* 0x000fe40008000011 */
[----:B------:R-:W-:Y:S02]  /*3e30*/  USHF.R.U32.HI UR41, URZ, UR33, UR41 ;  /* 0x00000021ff297299 */ /* 0x000fe40008011629 */
[----:B--2---:R-:W-:Y:S02]  /*3e40*/  USHF.R.U32.HI UR40, URZ, UR43, UR40 ;  /* 0x0000002bff287299 */ /* 0x004fe40008011628 */
[----:B------:R-:W-:Y:S02]  /*3e50*/  UISETP.NE.AND UP0, UPT, UR34, 0x1, UPT ;  /* 0x000000012200788c */ /* 0x000fe4000bf05270 */
[----:B-1----:R-:W-:-:S11]  /*3e60*/  UISETP.NE.AND UP3, UPT, UR4, 0x1, UPT ;  /* 0x000000010400788c */ /* 0x002fd6000bf65270 */
.L_x_82:
[C---:B------:R-:W-:Y:S02]  /*3e70*/  LEA R8, R10.reuse, UR21, 0x3 ;  /* 0x000000150a087c11 */ /* 0x040fe4000f8e18ff */
[----:B------:R-:W-:Y:S02]  /*3e80*/  SHF.L.U32 R5, R9, 0x1f, RZ ;  /* 0x0000001f09057819 */ /* 0x000fe400000006ff */
[----:B------:R-:W-:Y:S02]  /*3e90*/  LEA R6, R10, UR21, 0x4 ;  /* 0x000000150a067c11 */ /* 0x000fe4000f8e20ff */
[----:B-1----:R-:W1:Y:S02]  /*3ea0*/  SYNCS.PHASECHK.TRANS64.TRYWAIT P0, [R8+URZ+0x60], R5 ;  /* 0x00006005080075a7 */ /* 0x002e6400080011ff */
[----:B-1----:R-:W-:Y:S05]  /*3eb0*/  @!P0 BRA `(.L_x_74) ;  /* 0x0000003c009c8947 */ /* 0x002fea0003800000 */
.L_x_136:
[----:B-1----:R-:W1:Y:S01]  /*3ec0*/  LDS.128 R4, [R6+0xf0] ;  /* 0x0000f00006047984 */ /* 0x002e620000000c00 */
[----:B------:R-:W-:Y:S01]  /*3ed0*/  UISETP.GE.AND UP0, UPT, UR42, 0x1, UPT ;  /* 0x000000012a00788c */ /* 0x000fe2000bf06270 */
[----:B------:R-:W-:Y:S01]  /*3ee0*/  @!PT LDS RZ, [RZ] ;  /* 0x00000000fffff984 */ /* 0x000fe20000000800 */
[----:B------:R-:W-:Y:S01]  /*3ef0*/  @!PT LDS RZ, [RZ] ;  /* 0x00000000fffff984 */ /* 0x000fe20000000800 */
[----:B------:R-:W-:Y:S01]  /*3f00*/  @!PT LDS RZ, [RZ] ;  /* 0x00000000fffff984 */ /* 0x000fe20000000800 */
[----:B------:R-:W-:Y:S01]  /*3f10*/  @!PT LDS RZ, [RZ] ;  /* 0x00000000fffff984 */ /* 0x000fe20000000800 */
[----:B------:R2:W-:Y:S06]  /*3f20*/  MEMBAR.ALL.CTA ;  /* 0x0000000000007992 */ /* 0x0005ec0000008000 */
[----:B--2---:R-:W2:Y:S01]  /*3f30*/  FENCE.VIEW.ASYNC.S ;  /* 0x00000000000073c6 */ /* 0x004ea20000000000 */
[----:B-1----:R-:W-:Y:S11]  /*3f40*/  LOP3.LUT P0, RZ, R6, 0x1, RZ, 0xc0, !PT ;  /* 0x0000000106ff7812 */ /* 0x002ff6000780c0ff */
[----:B------:R-:W-:Y:S02]  /*3f50*/  @!UPT UIADD3 URZ, UPT, UPT, URZ, URZ, URZ ;  /* 0x000000fffffff290 */ /* 0x000fe4000fffe0ff */
[----:B--2---:R-:W-:Y:S01]  /*3f60*/  VOTEU.ANY UP2, P0 ;  /* 0x0000000000ff7886 */ /* 0x004fe20000040100 */
[----:B------:R-:W-:Y:S11]  /*3f70*/  PLOP3.LUT P0, PT, PT, PT, UP2, 0x80, 0x8 ;  /* 0x000000000008781c */ /* 0x000ff60003f0f028 */
[----:B------:R-:W-:Y:S02]  /*3f80*/  @!UPT UIADD3 URZ, UPT, UPT, URZ, URZ, URZ ;  /* 0x000000fffffff290 */ /* 0x000fe4000fffe0ff */
[----:B------:R-:W-:Y:S02]  /*3f90*/  @P0 SHF.R.U32.HI R0, RZ, 0x10, R5 ;  /* 0x00000010ff000819 */ /* 0x000fe40000011605 */
[----:B------:R-:W-:Y:S02]  /*3fa0*/  @P0 MOV R2, R4 ;  /* 0x0000000400020202 */ /* 0x000fe40000000f00 */
[----:B------:R-:W-:Y:S01]  /*3fb0*/  @P0 R2UR UR4, R0 ;  /* 0x00000000000402ca */ /* 0x000fe200000e0000 */
[----:B------:R-:W-:Y:S01]  /*3fc0*/  VIADD R0, R8, 0x70 ;  /* 0x0000007008007836 */ /* 0x000fe20000000000 */
[----:B------:R-:W-:Y:S02]  /*3fd0*/  @P0 LOP3.LUT R4, R5, 0xffff, RZ, 0xc0, !PT ;  /* 0x0000ffff05040812 */ /* 0x000fe400078ec0ff */
[----:B------:R-:W-:Y:S02]  /*3fe0*/  @P0 R2UR UR6, R2 ;  /* 0x00000000020602ca */ /* 0x000fe400000e0000 */
[----:B------:R-:W-:Y:S02]  /*3ff0*/  PRMT R0, RZ, 0x654, R0 ;  /* 0x00000654ff007816 */ /* 0x000fe40000000000 */
[----:B------:R-:W-:Y:S02]  /*4000*/  @P0 R2UR UR5, R4 ;  /* 0x00000000040502ca */ /* 0x000fe400000e0000 */
[----:B------:R1:W-:Y:S03]  /*4010*/  SYNCS.ARRIVE.TRANS64.RED.A1T0 RZ, [R0+URZ], RZ ;  /* 0x000000ff00ff79a7 */ /* 0x0003e600081004ff */
[----:B------:R-:W-:Y:S04]  /*4020*/  @UP2 UMOV UR26, UR4 ;  /* 0x00000004001a2c82 */ /* 0x000fe80008000000 */
[----:B------:R-:W-:Y:S04]  /*4030*/  @UP2 UMOV UR14, UR6 ;  /* 0x00000006000e2c82 */ /* 0x000fe80008000000 */
[----:B------:R-:W-:Y:S01]  /*4040*/  @UP2 UMOV UR13, UR5 ;  /* 0x00000005000d2c82 */ /* 0x000fe20008000000 */
[----:B------:R-:W-:Y:S05]  /*4050*/  BRA.U !UP0, `(.L_x_75) ;  /* 0x0000000108c07547 */ /* 0x000fea000b800000 */
[----:B------:R-:W-:Y:S02]  /*4060*/  UIMAD.WIDE.U32 UR8, UR13, UR35, URZ ;  /* 0x000000230d0872a5 */ /* 0x000fe4000f8e00ff */
[----:B------:R-:W-:Y:S02]  /*4070*/  UP2UR UR12, UPR, URZ, 0x4 ;  /* 0x00000004ff0c7883 */ /* 0x000fe40008000000 */
[----:B------:R-:W-:Y:S02]  /*4080*/  UISETP.NE.AND UP2, UPT, UR34, 0x1, UPT ;  /* 0x000000012200788c */ /* 0x000fe4000bf45270 */
[----:B------:R-:W-:Y:S02]  /*4090*/  UIMAD.WIDE.U32 UR10, UR14, UR32, URZ ;  /* 0x000000200e0a72a5 */ /* 0x000fe4000f8e00ff */
[----:B------:R-:W-:Y:S02]  /*40a0*/  USEL UR4, UR27, UR40, !UP2 ;  /* 0x000000281b047287 */ /* 0x000fe4000d000000 */
[----:B------:R-:W-:Y:S02]  /*40b0*/  UISETP.NE.AND UP0, UPT, UR15, 0x1, UPT ;  /* 0x000000010f00788c */ /* 0x000fe4000bf05270 */
[----:B------:R-:W-:Y:S02]  /*40c0*/  UP2UR UR16, UPR, URZ, 0x2 ;  /* 0x00000002ff107883 */ /* 0x000fe40008000000 */
[----:B------:R-:W-:Y:S02]  /*40d0*/  UISETP.NE.AND UP1, UPT, UR42, 0x1, UPT ;  /* 0x000000012a00788c */ /* 0x000fe4000bf25270 */
[----:B---3--:R-:W-:Y:S02]  /*40e0*/  UIMAD.WIDE.U32 UR18, UR4, UR22, URZ ;  /* 0x00000016041272a5 */ /* 0x008fe4000f8e00ff */
[----:B------:R-:W-:Y:S01]  /*40f0*/  USEL UR7, UR31, UR41, !UP0 ;  /* 0x000000291f077287 */ /* 0x000fe2000c000000 */
[----:B------:R-:W-:Y:S02]  /*4100*/  UMOV UR5, UR9 ;  /* 0x0000000900057c82 */ /* 0x000fe40008000000 */
[----:B------:R-:W-:Y:S02]  /*4110*/  USHF.R.U32.HI UR6, URZ, UR43, UR5 ;  /* 0x0000002bff067299 */ /* 0x000fe40008011605 */
[----:B------:R-:W-:Y:S02]  /*4120*/  UIMAD.WIDE.U32 UR24, UR7, UR22, URZ ;  /* 0x00000016071872a5 */ /* 0x000fe4000f8e00ff */
[----:B------:R-:W-:Y:S02]  /*4130*/  USEL UR6, UR13, UR6, !UP2 ;  /* 0x000000060d067287 */ /* 0x000fe4000d000000 */
[----:B------:R-:W-:Y:S01]  /*4140*/  UISETP.NE.AND UP2, UPT, UR12, URZ, UPT ;  /* 0x000000ff0c00728c */ /* 0x000fe2000bf45270 */
[----:B------:R-:W-:Y:S01]  /*4150*/  UMOV UR5, UR11 ;  /* 0x0000000b00057c82 */ /* 0x000fe20008000000 */
[----:B------:R-:W-:Y:S02]  /*4160*/  UIMAD.WIDE.U32 UR10, UR6, UR22, URZ ;  /* 0x00000016060a72a5 */ /* 0x000fe4000f8e00ff */
[----:B------:R-:W-:Y:S03]  /*4170*/  USHF.R.U32.HI UR8, URZ, UR33, UR5 ;  /* 0x00000021ff087299 */ /* 0x000fe60008011605 */
[----:B------:R-:W-:Y:S02]  /*4180*/  UMOV UR5, UR19 ;  /* 0x0000001300057c82 */ /* 0x000fe40008000000 */
[----:B------:R-:W-:Y:S03]  /*4190*/  @UP1 USHF.R.U32.HI UR4, URZ, UR23, UR5 ;  /* 0x00000017ff041299 */ /* 0x000fe60008011605 */
[----:B------:R-:W-:Y:S01]  /*41a0*/  UMOV UR5, UR25 ;  /* 0x0000001900057c82 */ /* 0x000fe20008000000 */
[----:B------:R-:W-:Y:S02]  /*41b0*/  UIMAD UR4, UR42, UR4, URZ ;  /* 0x000000042a0472a4 */ /* 0x000fe4000f8e02ff */
[----:B------:R-:W-:Y:S02]  /*41c0*/  @UP1 USHF.R.U32.HI UR7, URZ, UR23, UR5 ;  /* 0x00000017ff071299 */ /* 0x000fe40008011605 */
[----:B------:R-:W-:Y:S02]  /*41d0*/  USEL UR5, UR14, UR8, !UP0 ;  /* 0x000000080e057287 */ /* 0x000fe4000c000000 */
[----:B------:R-:W-:Y:S02]  /*41e0*/  UIMAD UR8, UR42, UR7, URZ ;  /* 0x000000072a0872a4 */ /* 0x000fe4000f8e02ff */
[----:B------:R-:W-:Y:S03]  /*41f0*/  UISETP.GE.AND UP0, UPT, UR6, UR4, UPT ;  /* 0x000000040600728c */ /* 0x000fe6000bf06270 */
[----:B------:R-:W-:Y:S01]  /*4200*/  UMOV UR4, UR11 ;  /* 0x0000000b00047c82 */ /* 0x000fe20008000000 */
[----:B------:R-:W-:Y:S02]  /*4210*/  UISETP.GE.OR UP0, UPT, UR5, UR8, UP0 ;  /* 0x000000080500728c */ /* 0x000fe40008706670 */
[----:B------:R-:W-:Y:S02]  /*4220*/  USHF.R.U32.HI UR4, URZ, UR23, UR4 ;  /* 0x00000017ff047299 */ /* 0x000fe40008011604 */
[----:B------:R-:W-:Y:S02]  /*4230*/  UIMAD.WIDE.U32 UR8, UR5, UR22, URZ ;  /* 0x00000016050872a5 */ /* 0x000fe4000f8e00ff */
[----:B------:R-:W-:Y:S04]  /*4240*/  USEL UR10, UR6, UR4, !UP1 ;  /* 0x00000004060a7287 */ /* 0x000fe8000c800000 */
[----:B------:R-:W-:Y:S01]  /*4250*/  UIADD3 UR11, UPT, UPT, -UR10, URZ, URZ ;  /* 0x000000ff0a0b7290 */ /* 0x000fe2000fffe1ff */
[----:B------:R-:W-:Y:S02]  /*4260*/  @!UP0 UMOV UR4, UR9 ;  /* 0x0000000900048c82 */ /* 0x000fe40008000000 */
[----:B------:R-:W-:Y:S02]  /*4270*/  @!UP0 USHF.R.U32.HI UR4, URZ, UR23, UR4 ;  /* 0x00000017ff048299 */ /* 0x000fe40008011604 */
[----:B------:R-:W-:Y:S02]  /*4280*/  UIMAD UR8, UR42, UR11, UR6 ;  /* 0x0000000b2a0872a4 */ /* 0x000fe4000f8e0206 */
[----:B------:R-:W-:Y:S02]  /*4290*/  @!UP0 USEL UR4, UR5, UR4, !UP1 ;  /* 0x0000000405048287 */ /* 0x000fe4000c800000 */
[----:B------:R-:W-:Y:S02]  /*42a0*/  UISETP.NE.AND UP1, UPT, UR16, URZ, UPT ;  /* 0x000000ff1000728c */ /* 0x000fe4000bf25270 */
[----:B------:R-:W-:Y:S02]  /*42b0*/  @!UP0 UIMAD UR8, UR7, UR8, UR4 ;  /* 0x00000008070882a4 */ /* 0x000fe4000f8e0204 */
[----:B------:R-:W-:Y:S02]  /*42c0*/  @!UP0 UIADD3 UR9, UPT, UPT, UR10, -UR4, URZ ;  /* 0x800000040a098290 */ /* 0x000fe4000fffe0ff */
[----:B------:R-:W-:Y:S02]  /*42d0*/  UIADD3 UR4, UPT, UPT, -UR5, URZ, URZ ;  /* 0x000000ff05047290 */ /* 0x000fe4000fffe1ff */
[----:B------:R-:W-:Y:S02]  /*42e0*/  UIADD3 UR7, UPT, UPT, -UR6, URZ, URZ ;  /* 0x000000ff06077290 */ /* 0x000fe4000fffe1ff */
[----:B------:R-:W-:Y:S02]  /*42f0*/  @!UP0 UIMAD UR6, UR9, UR42, UR5 ;  /* 0x0000002a090682a4 */ /* 0x000fe4000f8e0205 */
[----:B------:R-:W-:Y:S02]  /*4300*/  UIMAD UR14, UR15, UR4, UR14 ;  /* 0x000000040f0e72a4 */ /* 0x000fe4000f8e020e */
[----:B------:R-:W-:Y:S01]  /*4310*/  UIMAD UR13, UR34, UR7, UR13 ;  /* 0x00000007220d72a4 */ /* 0x000fe2000f8e020d */
[----:B------:R-:W-:Y:S02]  /*4320*/  @!UP0 UMOV UR5, UR8 ;  /* 0x0000000800058c82 */ /* 0x000fe40008000000 */
[----:B------:R-:W-:Y:S02]  /*4330*/  UIMAD UR14, UR5, UR15, UR14 ;  /* 0x0000000f050e72a4 */ /* 0x000fe4000f8e020e */
[----:B------:R-:W-:Y:S11]  /*4340*/  UIMAD UR13, UR6, UR34, UR13 ;  /* 0x00000022060d72a4 */ /* 0x000ff6000f8e020d */
[----:B------:R-:W-:Y:S01]  /*4350*/  @!UPT UIADD3 URZ, UPT, UPT, URZ, URZ, URZ ;  /* 0x000000fffffff290 */ /* 0x000fe2000fffe0ff */
.L_x_75:
[----:B------:R-:W2:Y:S01]  /*4360*/  @!UP3 LDCU.128 UR8, c[0x0][0xb10] ;  /* 0x00016200ff08b7ac */ /* 0x000ea20008000c00 */
[----:B------:R-:W-:Y:S02]  /*4370*/  ISETP.NE.U32.AND P0, PT, RZ, UR28, PT ;  /* 0x0000001cff007c0c */ /* 0x000fe4000bf05070 */
[----:B------:R-:W-:Y:S02]  /*4380*/  SHF.L.U32 R4, R11, 0x1f, RZ ;  /* 0x0000001f0b047819 */ /* 0x000fe400000006ff */
[----:B------:R-:W-:Y:S01]  /*4390*/  ISETP.NE.AND.EX P0, PT, RZ, UR29, PT, P0 ;  /* 0x0000001dff007c0c */ /* 0x000fe2000bf05300 */
[----:B------:R-:W4:Y:S01]  /*43a0*/  @!UP3 LDCU UR5, c[0x0][0xb0c] ;  /* 0x00016180ff05b7ac */ /* 0x000f220008000800 */
[----:B------:R-:W-:Y:S02]  /*43b0*/  USHF.L.U32 UR19, UR20, 0x6, URZ ;  /* 0x0000000614137899 */ /* 0x000fe400080006ff */
[----:B------:R-:W-:Y:S02]  /*43c0*/  USHF.L.U32 UR18, UR30, 0x7, URZ ;  /* 0x000000071e127899 */ /* 0x000fe400080006ff */
[----:B--2---:R-:W-:Y:S07]  /*43d0*/  UIMAD.WIDE.U32 UR6, UR14, UR8, URZ ;  /* 0x000000080e0672a5 */ /* 0x004fee000f8e00ff */
[----:B------:R-:W-:Y:S01]  /*43e0*/  @!UP3 UMOV UR4, UR7 ;  /* 0x000000070004bc82 */ /* 0x000fe20008000000 */
[----:B----4-:R-:W-:Y:S02]  /*43f0*/  @!UP3 UISETP.NE.AND UP0, UPT, UR5, 0x1, UPT ;  /* 0x000000010500b88c */ /* 0x010fe4000bf05270 */
[----:B------:R-:W-:Y:S02]  /*4400*/  @!UP3 USHF.R.U32.HI UR4, URZ, UR9, UR4 ;  /* 0x00000009ff04b299 */ /* 0x000fe40008011604 */
[----:B------:R-:W-:Y:S02]  /*4410*/  UIMAD.WIDE.U32 UR6, UR13, UR11, URZ ;  /* 0x0000000b0d0672a5 */ /* 0x000fe4000f8e00ff */
[----:B------:R-:W-:Y:S02]  /*4420*/  @!UP3 USEL UR8, UR14, UR4, !UP0 ;  /* 0x000000040e08b287 */ /* 0x000fe4000c000000 */
[----:B------:R-:W-:Y:S03]  /*4430*/  @!UP3 UISETP.NE.AND UP0, UPT, UR10, 0x1, UPT ;  /* 0x000000010a00b88c */ /* 0x000fe6000bf05270 */
[----:B------:R-:W-:Y:S02]  /*4440*/  @!UP3 UMOV UR6, UR7 ;  /* 0x000000070006bc82 */ /* 0x000fe40008000000 */
[----:B------:R-:W2:Y:S02]  /*4450*/  @!UP3 LDCU UR4, c[0x0][0xb20] ;  /* 0x00016400ff04b7ac */ /* 0x000ea40008000800 */
[----:B--2---:R-:W-:Y:S04]  /*4460*/  @!UP3 USHF.R.U32.HI UR6, URZ, UR4, UR6 ;  /* 0x00000004ff06b299 */ /* 0x004fe80008011606 */
[----:B------:R-:W-:Y:S04]  /*4470*/  @!UP3 USEL UR6, UR13, UR6, !UP0 ;  /* 0x000000060d06b287 */ /* 0x000fe8000c000000 */
[----:B------:R-:W-:Y:S02]  /*4480*/  @!UP3 UIADD3 UR4, UPT, UPT, -UR8, UR6, URZ ;  /* 0x000000060804b290 */ /* 0x000fe4000fffe1ff */
[----:B------:R-:W-:Y:S02]  /*4490*/  @!UP3 UIADD3 UR6, UPT, UPT, UR8, -UR6, URZ ;  /* 0x800000060806b290 */ /* 0x000fe4000fffe0ff */
[----:B------:R-:W-:Y:S02]  /*44a0*/  @!UP3 UIMAD UR14, UR4, UR5, UR14 ;  /* 0x00000005040eb2a4 */ /* 0x000fe4000f8e020e */
[----:B------:R-:W-:Y:S01]  /*44b0*/  @!UP3 UIMAD UR13, UR6, UR10, UR13 ;  /* 0x0000000a060db2a4 */ /* 0x000fe2000f8e020d */
[----:B------:R-:W-:Y:S11]  /*44c0*/  BRA.U UP4, `(.L_x_76) ;  /* 0x0000000104107547 */ /* 0x000ff6000b800000 */
[----:B-1----:R-:W-:Y:S04]  /*44d0*/  MOV R0, UR37 ;  /* 0x0000002500007c02 */ /* 0x002fe80008000f00 */
[----:B------:R-:W-:Y:S04]  /*44e0*/  SHF.L.U32 R5, R0, 0x1f, RZ ;  /* 0x0000001f00057819 */ /* 0x000fe800000006ff */
[----:B------:R-:W1:Y:S02]  /*44f0*/  SYNCS.PHASECHK.TRANS64.TRYWAIT P1, [UR21+0x58], R5 ;  /* 0x00005805ff0075a7 */ /* 0x000e640008021115 */
[----:B-1----:R-:W-:Y:S05]  /*4500*/  @!P1 BRA `(.L_x_77) ;  /* 0x00000038001c9947 */ /* 0x002fea0003800000 */
.L_x_76:
[----:B------:R-:W-:Y:S05]  /*4510*/  BRA.U !UP6, `(.L_x_78) ;  /* 0x000000010e387547 */ /* 0x000fea000b800000 */
[----:B------:R-:W-:Y:S01]  /*4520*/  UPLOP3.LUT UP1, UPT, UPT, UPT, UP5, 0x80, 0x8 ;  /* 0x000000000008789c */ /* 0x000fe20003f2f050 */
[----:B-1----:R-:W-:Y:S01]  /*4530*/  HFMA2 R0, -RZ, RZ, 0, 5.9604644775390625e-08 ;  /* 0x00000001ff007431 */ /* 0x002fe200000001ff */
[----:B------:R-:W1:Y:S01]  /*4540*/  LDCU.64 UR8, c[0x0][0x358] ;  /* 0x00006b00ff0877ac */ /* 0x000e620008000a00 */
[----:B------:R-:W-:Y:S03]  /*4550*/  IMAD.MOV.U32 R84, RZ, RZ, 0x1 ;  /* 0x00000001ff547424 */ /* 0x000fe600078e00ff */
[----:B------:R-:W-:Y:S05]  /*4560*/  PLOP3.LUT P1, PT, PT, PT, UP1, 0x80, 0x8 ;  /* 0x000000000008781c */ /* 0x000fea0003f2f018 */
[----:B------:R-:W2:Y:S01]  /*4570*/  @UP1 LDCU.64 UR4, c[0x0][0x888] ;  /* 0x00011100ff0417ac */ /* 0x000ea20008000a00 */
[----:B------:R-:W-:Y:S07]  /*4580*/  @UP1 UIMAD UR6, UR36, UR28, URZ ;  /* 0x0000001c240612a4 */ /* 0x000fee000f8e02ff */
[----:B------:R-:W-:Y:S01]  /*4590*/  @!P1 PRMT R84, R0, 0x7610, R84 ;  /* 0x0000761000549816 */ /* 0x000fe20000000054 */
[----:B--2---:R-:W-:Y:S06]  /*45a0*/  @UP1 UIMAD.WIDE UR4, UR6, 0x4, UR4 ;  /* 0x00000004060418a5 */ /* 0x004fec000f8e0204 */
[----:B------:R-:W-:Y:S01]  /*45b0*/  IMAD.U32 R6, RZ, RZ, UR4 ;  /* 0x00000004ff067e24 */ /* 0x000fe2000f8e00ff */
[----:B------:R-:W-:Y:S04]  /*45c0*/  MOV R7, UR5 ;  /* 0x0000000500077c02 */ /* 0x000fe80008000f00 */
[----:B------:R-:W2:Y:S01]  /*45d0*/  @!UP1 LDCU UR4, c[0x0][0x880] ;  /* 0x00011000ff0497ac */ /* 0x000ea20008000800 */
[----:B-1---5:R4:W5:Y:S02]  /*45e0*/  @P1 LDG.E R41, desc[UR8][R6.64] ;  /* 0x0000000806291981 */ /* 0x022964000c1e1900 */
[----:B--2-4-:R-:W-:Y:S07]  /*45f0*/  @!P1 IMAD.U32 R41, RZ, RZ, UR4 ;  /* 0x00000004ff299e24 */ /* 0x014fee000f8e00ff */
.L_x_78:
[----:B-----5:R-:W-:Y:S01]  /*4600*/  @!P0 FSETP.EQ.AND P2, PT, R41, RZ, PT ;  /* 0x000000ff2900820b */ /* 0x020fe20003f42000 */
[----:B------:R-:W-:Y:S01]  /*4610*/  @!UPT UIADD3 URZ, UPT, UPT, URZ, URZ, URZ ;  /* 0x000000fffffff290 */ /* 0x000fe2000fffe0ff */
[----:B------:R-:W-:Y:S11]  /*4620*/  @!P0 BRA `(.L_x_79) ;  /* 0x0000000000148947 */ /* 0x000ff60003800000 */
[----:B------:R-:W-:Y:S02]  /*4630*/  LOP3.LUT P0, RZ, R84, 0xff, RZ, 0xc0, !PT ;  /* 0x000000ff54ff7812 */ /* 0x000fe4000780c0ff */
[----:B------:R-:W-:Y:S04]  /*4640*/  PLOP3.LUT P2, PT, PT, PT, UP1, 0x80, 0x8 ;  /* 0x000000000008781c */ /* 0x000fe80003f4f018 */
[----:B------:R-:W-:Y:S07]  /*4650*/  PLOP3.LUT P2, PT, P2, PT, PT, 0x8, 0x80 ;  /* 0x000000000080781c */ /* 0x000fee000174e170 */
[----:B------:R-:W-:Y:S11]  /*4660*/  @P0 FSETP.EQ.AND P2, PT, R41, RZ, PT ;  /* 0x000000ff2900020b */ /* 0x000ff60003f42000 */
[----:B------:R-:W-:Y:S02]  /*4670*/  @!UPT UIADD3 URZ, UPT, UPT, URZ, URZ, URZ ;  /* 0x000000fffffff290 */ /* 0x000fe4000fffe0ff */
.L_x_79:
[----:B------:R-:W2:Y:S01]  /*4680*/  SYNCS.PHASECHK.TRANS64.TRYWAIT P0, [UR21+0x40], R4 ;  /* 0x00004004ff0075a7 */ /* 0x000ea20008001115 */
[----:B------:R-:W-:Y:S04]  /*4690*/  ELECT P1, URZ, PT ;  /* 0x0000000000ff782f */ /* 0x000fe80003820000 */
[----:B------:R-:W-:Y:S01]  /*46a0*/  PLOP3.LUT P1, PT, P2, P1, PT, 0xf2, 0x2f ;  /* 0x00000000002f781c */ /* 0x000fe20001723e72 */
[----:B------:R-:W-:Y:S01]  /*46b0*/  @!UPT UIADD3 URZ, UPT, UPT, URZ, URZ, URZ ;  /* 0x000000fffffff290 */ /* 0x000fe2000fffe0ff */
[----:B--2---:R-:W-:Y:S11]  /*46c0*/  @!P0 BRA `(.L_x_80) ;  /* 0x0000003400c48947 */ /* 0x004ff60003800000 */
.L_x_139:
[----:B------:R-:W-:Y:S01]  /*46d0*/  @!P1 IADD3 R2, P0, PT, R12, 0x580, RZ ;  /* 0x000005800c029810 */ /* 0x000fe20007f1e0ff */
[----:B------:R-:W-:Y:S01]  /*46e0*/  VOTEU.ALL UP0, P1 ;  /* 0x0000000000ff7886 */ /* 0x000fe20000800000 */
[----:B------:R-:W-:Y:S01]  /*46f0*/  UMOV UR6, 0x0 ;  /* 0x0000000000067882 */ /* 0x000fe20000000000 */
[----:B------:R-:W-:Y:S01]  /*4700*/  UMOV UR7, 0x10000000 ;  /* 0x1000000000077882 */ /* 0x000fe20000000000 */
[----:B------:R-:W-:Y:S01]  /*4710*/  @!P1 R2UR UR5, R2 ;  /* 0x00000000020592ca */ /* 0x000fe200000e0000 */
[----:B-1----:R-:W-:Y:S01]  /*4720*/  @!P1 IMAD.X R0, RZ, RZ, R13, P0 ;  /* 0x000000ffff009224 */ /* 0x002fe200000e060d */
[----:B------:R-:W-:Y:S01]  /*4730*/  @!UP0 UIADD3 UR16, UPT, UPT, UR21, 0x200, URZ ;  /* 0x0000020015108890 */ /* 0x000fe2000fffe0ff */
[----:B------:R-:W-:Y:S01]  /*4740*/  VIADD R10, R10, 0x1 ;  /* 0x000000010a0a7836 */ /* 0x000fe20000000000 */
[----:B------:R-:W-:Y:S01]  /*4750*/  VOTEU.ALL UP0, P1 ;  /* 0x0000000000ff7886 */ /* 0x000fe20000800000 */
[----:B------:R-:W-:Y:S01]  /*4760*/  UMOV UR20, UR36 ;  /* 0x0000002400147c82 */ /* 0x000fe20008000000 */
[----:B------:R-:W-:Y:S01]  /*4770*/  @!P1 R2UR UR4, R0 ;  /* 0x00000000000492ca */ /* 0x000fe200000e0000 */
[----:B------:R-:W-:Y:S06]  /*4780*/  @!P1 IMAD.MOV.U32 R0, RZ, RZ, 0x1000 ;  /* 0x00001000ff009424 */ /* 0x000fec00078e00ff */
[----:B------:R-:W-:Y:S06]  /*4790*/  IMAD.U32 R6, RZ, RZ, UR5 ;  /* 0x00000005ff067e24 */ /* 0x000fec000f8e00ff */
[----:B------:R-:W-:Y:S01]  /*47a0*/  IMAD.U32 R7, RZ, RZ, UR4 ;  /* 0x00000004ff077e24 */ /* 0x000fe2000f8e00ff */
[----:B------:R-:W-:Y:S04]  /*47b0*/  @!P1 R2UR UR4, R6 ;  /* 0x00000000060492ca */ /* 0x000fe800000e0000 */
[----:B------:R-:W-:Y:S11]  /*47c0*/  @!P1 R2UR UR5, R7 ;  /* 0x00000000070592ca */ /* 0x000ff600000e0000 */
[----:B------:R-:W-:Y:S02]  /*47d0*/  @!UPT UIADD3 URZ, UPT, UPT, URZ, URZ, URZ ;  /* 0x000000fffffff290 */ /* 0x000fe4000fffe0ff */
[----:B------:R1:W-:Y:S01]  /*47e0*/  @!UP0 UTMALDG.3D [UR16], [UR4], desc[UR6] ;  /* 0x00000610040085b4 */ /* 0x0003e20008011000 */
[----:B------:R1:W-:Y:S01]  /*47f0*/  @!P1 SYNCS.ARRIVE.TRANS64.RED.A0TR RZ, [UR21+0x30], R0 ;  /* 0x00003000ffff99a7 */ /* 0x0003e20008300415 */
[----:B------:R-:W-:Y:S01]  /*4800*/  SYNCS.ARRIVE.TRANS64.RED.A1T0 RZ, [UR39], RZ ;  /* 0x000000ffffff79a7 */ /* 0x000fe20008100427 */
[----:B------:R-:W2:Y:S02]  /*4810*/  SYNCS.PHASECHK.TRANS64.TRYWAIT P0, [UR21+0x48], R4 ;  /* 0x00004804ff0075a7 */ /* 0x000ea40008001115 */
[----:B-12---:R-:W-:Y:S05]  /*4820*/  @!P0 BRA `(.L_x_81) ;  /* 0x0000003400848947 */ /* 0x006fea0003800000 */
.L_x_141:
[----:B------:R-:W-:Y:S01]  /*4830*/  @!P1 IADD3 R2, P0, PT, R12, 0x580, RZ ;  /* 0x000005800c029810 */ /* 0x000fe20007f1e0ff */
[----:B------:R-:W-:Y:S01]  /*4840*/  VOTEU.ALL UP0, P1 ;  /* 0x0000000000ff7886 */ /* 0x000fe20000800000 */
[----:B------:R-:W-:Y:S01]  /*4850*/  UMOV UR6, 0x0 ;  /* 0x0000000000067882 */ /* 0x000fe20000000000 */
[----:B------:R-:W-:Y:S01]  /*4860*/  UMOV UR7, 0x10000000 ;  /* 0x1000000000077882 */ /* 0x000fe20000000000 */
[----:B------:R-:W-:Y:S01]  /*4870*/  @!P1 R2UR UR5, R2 ;  /* 0x00000000020592ca */ /* 0x000fe200000e0000 */
[----:B------:R-:W-:Y:S01]  /*4880*/  @!P1 IMAD.X R0, RZ, RZ, R13, P0 ;  /* 0x000000ffff009224 */ /* 0x000fe200000e060d */
[----:B------:R-:W-:Y:S01]  /*4890*/  @!UP0 UIADD3 UR10, UPT, UPT, UR18, 0x40, URZ ;  /* 0x00000040120a8890 */ /* 0x000fe2000fffe0ff */
[----:B------:R-:W-:Y:S01]  /*48a0*/  ISETP.NE.AND P0, PT, R10, 0x2, PT ;  /* 0x000000020a00780c */ /* 0x000fe20003f05270 */
[----:B------:R-:W-:Y:S01]  /*48b0*/  @!UP0 UIADD3 UR8, UPT, UPT, UR21, 0x1200, URZ ;  /* 0x0000120015088890 */ /* 0x000fe2000fffe0ff */
[----:B------:R-:W-:Y:S01]  /*48c0*/  LOP3.LUT R11, R11, 0x1, RZ, 0x3c, !PT ;  /* 0x000000010b0b7812 */ /* 0x000fe200078e3cff */
[----:B------:R-:W-:Y:S01]  /*48d0*/  @!UP0 UIADD3 UR9, UPT, UPT, UR21, 0x38, URZ ;  /* 0x0000003815098890 */ /* 0x000fe2000fffe0ff */
[----:B------:R-:W-:Y:S01]  /*48e0*/  @!P1 R2UR UR4, R0 ;  /* 0x00000000000492ca */ /* 0x000fe200000e0000 */
[----:B------:R-:W-:Y:S01]  /*48f0*/  VOTEU.ALL UP0, P1 ;  /* 0x0000000000ff7886 */ /* 0x000fe20000800000 */
[----:B------:R-:W-:Y:S01]  /*4900*/  UMOV UR11, UR19 ;  /* 0x00000013000b7c82 */ /* 0x000fe20008000000 */
[----:B------:R-:W-:Y:S01]  /*4910*/  UMOV UR12, UR36 ;  /* 0x00000024000c7c82 */ /* 0x000fe20008000000 */
[----:B------:R-:W-:Y:S01]  /*4920*/  SEL R0, RZ, 0x1, P0 ;  /* 0x00000001ff007807 */ /* 0x000fe20000000000 */
[----:B------:R-:W-:Y:S01]  /*4930*/  UIADD3 UR30, UPT, UPT, UR13, UR59, URZ ;  /* 0x0000003b0d1e7290 */ /* 0x000fe2000fffe0ff */
[----:B-1----:R-:W-:Y:S01]  /*4940*/  IMAD.U32 R4, RZ, RZ, UR5 ;  /* 0x00000005ff047e24 */ /* 0x002fe2000f8e00ff */
[----:B------:R-:W-:Y:S01]  /*4950*/  SEL R10, R10, RZ, P0 ;  /* 0x000000ff0a0a7207 */ /* 0x000fe20000000000 */
[----:B------:R-:W-:Y:S01]  /*4960*/  UIADD3 UR20, UPT, UPT, UR14, UR62, URZ ;  /* 0x0000003e0e147290 */ /* 0x000fe2000fffe0ff */
[----:B------:R-:W-:Y:S01]  /*4970*/  LOP3.LUT R9, R9, R0, RZ, 0x3c, !PT ;  /* 0x0000000009097212 */ /* 0x000fe200078e3cff */
[----:B------:R-:W-:Y:S01]  /*4980*/  UMOV UR36, UR26 ;  /* 0x0000001a00247c82 */ /* 0x000fe20008000000 */
[----:B------:R-:W-:Y:S02]  /*4990*/  UPLOP3.LUT UP4, UPT, UPT, UPT, UPT, 0x80, 0x8 ;  /* 0x000000000008789c */ /* 0x000fe40003f8f070 */
[----:B------:R-:W-:Y:S01]  /*49a0*/  IMAD.U32 R5, RZ, RZ, UR4 ;  /* 0x00000004ff057e24 */ /* 0x000fe2000f8e00ff */
[----:B------:R-:W-:Y:S04]  /*49b0*/  @!P1 R2UR UR4, R4 ;  /* 0x00000000040492ca */ /* 0x000fe800000e0000 */
[----:B------:R-:W-:Y:S11]  /*49c0*/  @!P1 R2UR UR5, R5 ;  /* 0x00000000050592ca */ /* 0x000ff600000e0000 */
[----:B------:R-:W-:Y:S02]  /*49d0*/  @!UPT UIADD3 URZ, UPT, UPT, URZ, URZ, URZ ;  /* 0x000000fffffff290 */ /* 0x000fe4000fffe0ff */
[----:B------:R1:W-:Y:S01]  /*49e0*/  @!UP0 UTMALDG.3D [UR8], [UR4], desc[UR6] ;  /* 0x00000608040085b4 */ /* 0x0003e20008011000 */
[----:B------:R1:W-:Y:S01]  /*49f0*/  @!P1 SYNCS.ARRIVE.TRANS64.RED.A0TR RZ, [UR21+0x38], R3 ;  /* 0x00003803ffff99a7 */ /* 0x0003e20008300415 */
[----:B------:R-:W-:Y:S01]  /*4a00*/  SYNCS.ARRIVE.TRANS64.RED.A1T0 RZ, [UR38], RZ ;  /* 0x000000ffffff79a7 */ /* 0x000fe20008100426 */
[----:B------:R-:W-:Y:S05]  /*4a10*/  BRA.U UP2, `(.L_x_82) ;  /* 0xfffffff502147547 */ /* 0x000fea000b83ffff */
[----:B-1----:R-:W-:-:S04]  /*4a20*/  SHF.L.U32 R3, R11, 0x1f, RZ ;  /* 0x0000001f0b037819 */ /* 0x002fc800000006ff */
[----:B------:R-:W1:Y:S02]  /*4a30*/  SYNCS.PHASECHK.TRANS64.TRYWAIT P0, [UR21+0x40], R3 ;  /* 0x00004003ff0075a7 */ /* 0x000e640008001115 */
[----:B-1----:R-:W-:Y:S05]  /*4a40*/  @!P0 BRA `(.L_x_83) ;  /* 0x0000003400148947 */ /* 0x002fea0003800000 */
.L_x_143:
[----:B-1----:R-:W-:-:S07]  /*4a50*/  MOV R0, UR21 ;  /* 0x0000001500007c02 */ /* 0x002fce0008000f00 */
.L_x_84:
[----:B-1----:R-:W-:-:S04]  /*4a60*/  SHF.L.U32 R3, R11, 0x1f, RZ ;  /* 0x0000001f0b037819 */ /* 0x002fc800000006ff */
[----:B------:R1:W2:Y:S03]  /*4a70*/  SYNCS.PHASECHK.TRANS64.TRYWAIT P0, [R0+URZ+0x48], R3 ;  /* 0x00004803000075a7 */ /* 0x0002a600080011ff */
[----:B--2---:R-:W-:Y:S05]  /*4a80*/  @!P0 NANOSLEEP.SYNCS 0x989680 ;  /* 0x009896800000895d */ /* 0x004fea0003900000 */
[----:B------:R-:W2:Y:S02]  /*4a90*/  @!P0 SYNCS.PHASECHK.TRANS64 P0, [R0+URZ+0x48], R3 ;  /* 0x00004803000085a7 */ /* 0x000ea400080010ff */
[----:B--23--:R-:W-:Y:S05]  /*4aa0*/  @P0 EXIT ;  /* 0x000000000000094d */ /* 0x00cfea0003800000 */
[----:B------:R-:W-:Y:S05]  /*4ab0*/  BRA `(.L_x_84) ;  /* 0xfffffffc00e87947 */ /* 0x000fea000383ffff */
.L_x_73:
[----:B------:R-:W-:-:S06]  /*4ac0*/  UISETP.GE.AND UP0, UPT, UR18, 0x4, UPT ;  /* 0x000000041200788c */ /* 0x000fcc000bf06270 */
[----:B------:R-:W-:-:S13]  /*4ad0*/  PLOP3.LUT P0, PT, PT, PT, UP0, 0x80, 0x8 ;  /* 0x000000000008781c */ /* 0x000fda0003f0f008 */
[----:B-1----:R-:W-:Y:S05]  /*4ae0*/  @!P0 EXIT ;  /* 0x000000000000894d */ /* 0x002fea0003800000 */
[----:B------:R-:W1:Y:S08]  /*4af0*/  S2UR UR4, SR_CgaCtaId ;  /* 0x00000000000479c3 */ /* 0x000e700000008800 */
[----:B------:R-:W-:Y:S01]  /*4b00*/  BAR.SYNC.DEFER_BLOCKING 0x6, 0xa0 ;  /* 0x0182800000007b1d */ /* 0x000fe20000010000 */
[C---:B------:R-:W-:Y:S01]  /*4b10*/  IMAD.SHL.U32 R7, R93.reuse, 0x40, RZ ;  /* 0x000000405d077824 */ /* 0x040fe200078e00ff */
[C---:B------:R-:W-:Y:S01]  /*4b20*/  LOP3.LUT R95, R93.reuse, 0x60, RZ, 0xc0, !PT ;  /* 0x000000605d5f7812 */ /* 0x040fe200078ec0ff */
[----:B------:R-:W-:-:S02]  /*4b30*/  IMAD.SHL.U32 R4, R93, 0x20, RZ ;  /* 0x000000205d047824 */ /* 0x000fc400078e00ff */
[----:B------:R-:W-:Y:S02]  /*4b40*/  HFMA2 R36, -RZ, RZ, 0, 0 ;  /* 0x00000000ff247431 */ /* 0x000fe400000001ff */
[----:B------:R-:W-:Y:S01]  /*4b50*/  IMAD.SHL.U32 R6, R93, 0x2, RZ ;  /* 0x000000025d067824 */ /* 0x000fe200078e00ff */
[----:B------:R-:W-:Y:S01]  /*4b60*/  UMOV UR44, 0x400 ;  /* 0x00000400002c7882 */ /* 0x000fe20000000000 */
[----:B------:R-:W2:Y:S01]  /*4b70*/  LDC.64 R82, c[0x0][0x8b0] ;  /* 0x00022c00ff527b82 */ /* 0x000ea20000000a00 */
[----:B------:R-:W-:Y:S01]  /*4b80*/  LOP3.LUT R5, R7, 0x180, RZ, 0xc0, !PT ;  /* 0x0000018007057812 */ /* 0x000fe200078ec0ff */
[----:B------:R-:W-:Y:S01]  /*4b90*/  IMAD.U32 R37, R93, 0x10000, RZ ;  /* 0x000100005d257824 */ /* 0x000fe200078e00ff */
[----:B------:R-:W-:Y:S01]  /*4ba0*/  LOP3.LUT R4, R4, 0xc00, RZ, 0xc0, !PT ;  /* 0x00000c0004047812 */ /* 0x000fe200078ec0ff */
[----:B------:R-:W-:Y:S01]  /*4bb0*/  IMAD.MOV.U32 R92, RZ, RZ, RZ ;  /* 0x000000ffff5c7224 */ /* 0x000fe200078e00ff */
[----:B------:R-:W-:Y:S01]  /*4bc0*/  LOP3.LUT R6, R5, 0x20, R6, 0xf8, !PT ;  /* 0x0000002005067812 */ /* 0x000fe200078ef806 */
[----:B------:R-:W-:Y:S01]  /*4bd0*/  IMAD.SHL.U32 R5, R93, 0x8, RZ ;  /* 0x000000085d057824 */ /* 0x000fe200078e00ff */
[----:B------:R-:W-:Y:S01]  /*4be0*/  LOP3.LUT R4, R4, 0x40, R7, 0xf8, !PT ;  /* 0x0000004004047812 */ /* 0x000fe200078ef807 */
[----:B------:R-:W3:Y:S01]  /*4bf0*/  LDC.64 R80, c[0x0][0x8a8] ;  /* 0x00022a00ff507b82 */ /* 0x000ee20000000a00 */
[----:B------:R-:W-:Y:S01]  /*4c00*/  LOP3.LUT R37, R37, 0x600000, RZ, 0xc0, !PT ;  /* 0x0060000025257812 */ /* 0x000fe200078ec0ff */
[----:B------:R-:W-:Y:S01]  /*4c10*/  IMAD.MOV.U32 R87, RZ, RZ, RZ ;  /* 0x000000ffff577224 */ /* 0x000fe200078e00ff */
[----:B------:R-:W-:-:S02]  /*4c20*/  LOP3.LUT R5, R6, 0x30, R5, 0x78, !PT ;  /* 0x0000003006057812 */ /* 0x000fc400078e7805 */
[----:B------:R-:W-:Y:S02]  /*4c30*/  CS2R R90, SRZ ;  /* 0x00000000005a7805 */ /* 0x000fe4000001ff00 */
[----:B------:R-:W-:Y:S01]  /*4c40*/  LOP3.LUT R4, R4, 0x200, R7, 0xf8, !PT ;  /* 0x0000020004047812 */ /* 0x000fe200078ef807 */
[----:B------:R-:W-:Y:S01]  /*4c50*/  IMAD.MOV.U32 R89, RZ, RZ, RZ ;  /* 0x000000ffff597224 */ /* 0x000fe200078e00ff */
[----:B------:R-:W-:Y:S01]  /*4c60*/  LOP3.LUT R93, R93, 0x2, RZ, 0xc0, !PT ;  /* 0x000000025d5d7812 */ /* 0x000fe200078ec0ff */
[----:B-1----:R-:W-:Y:S01]  /*4c70*/  ULEA UR44, UR4, UR44, 0x18 ;  /* 0x0000002c042c7291 */ /* 0x002fe2000f8ec0ff */
[----:B------:R-:W-:Y:S01]  /*4c80*/  LOP3.LUT R71, R4, R5, RZ, 0xfc, !PT ;  /* 0x0000000504477212 */ /* 0x000fe200078efcff */
[----:B------:R-:W1:Y:S01]  /*4c90*/  LDCU UR57, c[0x0][0x370] ;  /* 0x00006e00ff3977ac */ /* 0x000e620008000800 */
[----:B------:R-:W-:Y:S01]  /*4ca0*/  IADD3 R88, PT, PT, -R93, RZ, RZ ;  /* 0x000000ff5d587210 */ /* 0x000fe20007ffe1ff */
[----:B------:R-:W-:Y:S01]  /*4cb0*/  UIADD3 UR4, UPT, UPT, UR44, 0x2200, URZ ;  /* 0x000022002c047890 */ /* 0x000fe2000fffe0ff */
[----:B------:R-:W4:Y:S04]  /*4cc0*/  LDCU UR43, c[0x0][0xb0c] ;  /* 0x00016180ff2b77ac */ /* 0x000f280008000800 */
[----:B------:R-:W1:Y:S01]  /*4cd0*/  LDS R0, [UR44+0x110] ;  /* 0x0001102cff007984 */ /* 0x000e620008000800 */
[----:B------:R-:W-:Y:S01]  /*4ce0*/  IMAD.U32 R94, RZ, RZ, UR4 ;  /* 0x00000004ff5e7e24 */ /* 0x000fe2000f8e00ff */
[----:B------:R-:W1:Y:S01]  /*4cf0*/  LDCU UR39, c[0x0][0xb30] ;  /* 0x00016600ff2777ac */ /* 0x000e620008000800 */
[----:B------:R-:W1:Y:S01]  /*4d00*/  LDCU.64 UR46, c[0x0][0x888] ;  /* 0x00011100ff2e77ac */ /* 0x000e620008000a00 */
[----:B------:R-:W1:Y:S01]  /*4d10*/  LDCU.64 UR40, c[0x0][0xb28] ;  /* 0x00016500ff2877ac */ /* 0x000e620008000a00 */
[----:B------:R-:W1:Y:S01]  /*4d20*/  LDCU.64 UR60, c[0x0][0x890] ;  /* 0x00011200ff3c77ac */ /* 0x000e620008000a00 */
[----:B------:R-:W1:Y:S01]  /*4d30*/  LDCU.128 UR52, c[0x0][0xb10] ;  /* 0x00016200ff3477ac */ /* 0x000e620008000c00 */
[----:B------:R-:W1:Y:S01]  /*4d40*/  LDCU UR56, c[0x0][0x374] ;  /* 0x00006e80ff3877ac */ /* 0x000e620008000800 */
[----:B------:R-:W-:Y:S01]  /*4d50*/  UIADD3 UR63, UPT, UPT, UR44, 0x200, URZ ;  /* 0x000002002c3f7890 */ /* 0x000fe2000fffe0ff */
[----:B-1234-:R-:W-:-:S11]  /*4d60*/  IMAD.IADD R37, R0, 0x1, R37 ;  /* 0x0000000100257824 */ /* 0x01efd600078e0225 */
.L_x_110:
[----:B------:R-:W-:Y:S02]  /*4d70*/  LEA R3, R87, UR44, 0x3 ;  /* 0x0000002c57037c11 */ /* 0x000fe4000f8e18ff */
[----:B------:R-:W-:Y:S02]  /*4d80*/  SHF.L.U32 R0, R91, 0x1f, RZ ;  /* 0x0000001f5b007819 */ /* 0x000fe400000006ff */
[----:B------:R-:W-:Y:S02]  /*4d90*/  LEA R5, R87, UR44, 0x4 ;  /* 0x0000002c57057c11 */ /* 0x000fe4000f8e20ff */
[----:B-1----:R-:W1:Y:S02]  /*4da0*/  SYNCS.PHASECHK.TRANS64.TRYWAIT P0, [R3+URZ+0x60], R0 ;  /* 0x00006000030075a7 */ /* 0x002e6400080011ff */
[----:B-1----:R-:W-:Y:S05]  /*4db0*/  @!P0 BRA `(.L_x_85) ;  /* 0x0000003000508947 */ /* 0x002fea0003800000 */
.L_x_144:
[----:B------:R-:W2:Y:S01]  /*4dc0*/  LDS.128 R4, [R5+0xf0] ;  /* 0x0000f00005047984 */ /* 0x000ea20000000c00 */
[----:B------:R-:W-:Y:S01]  /*4dd0*/  UISETP.GE.AND UP0, UPT, UR42, 0x1, UPT ;  /* 0x000000012a00788c */ /* 0x000fe2000bf06270 */
[----:B------:R-:W-:Y:S01]  /*4de0*/  @!PT LDS RZ, [RZ] ;  /* 0x00000000fffff984 */ /* 0x000fe20000000800 */
[----:B------:R-:W-:Y:S01]  /*4df0*/  @!PT LDS RZ, [RZ] ;  /* 0x00000000fffff984 */ /* 0x000fe20000000800 */
[----:B------:R-:W-:Y:S01]  /*4e00*/  @!PT LDS RZ, [RZ] ;  /* 0x00000000fffff984 */ /* 0x000fe20000000800 */
[----:B------:R-:W-:Y:S01]  /*4e10*/  @!PT LDS RZ, [RZ] ;  /* 0x00000000fffff984 */ /* 0x000fe20000000800 */
[----:B------:R3:W-:Y:S06]  /*4e20*/  MEMBAR.ALL.CTA ;  /* 0x0000000000007992 */ /* 0x0007ec0000008000 */
[----:B---3--:R-:W3:Y:S01]  /*4e30*/  FENCE.VIEW.ASYNC.S ;  /* 0x00000000000073c6 */ /* 0x008ee20000000000 */
[----:B--2---:R-:W-:Y:S11]  /*4e40*/  LOP3.LUT P0, RZ, R6, 0x1, RZ, 0xc0, !PT ;  /* 0x0000000106ff7812 */ /* 0x004ff6000780c0ff */
[----:B------:R-:W-:Y:S02]  /*4e50*/  @!UPT UIADD3 URZ, UPT, UPT, URZ, URZ, URZ ;  /* 0x000000fffffff290 */ /* 0x000fe4000fffe0ff */
[----:B---3--:R-:W-:Y:S01]  /*4e60*/  VOTEU.ANY UP1, P0 ;  /* 0x0000000000ff7886 */ /* 0x008fe20000020100 */
[----:B------:R-:W-:Y:S01]  /*4e70*/  PLOP3.LUT P0, PT, PT, PT, UP1, 0x80, 0x8 ;  /* 0x000000000008781c */ /* 0x000fe20003f0f018 */
[----:B------:R-:W-:Y:S11]  /*4e80*/  UP2UR UR45, UPR, URZ, 0x2 ;  /* 0x00000002ff2d7883 */ /* 0x000ff60008000000 */
[----:B------:R-:W-:Y:S01]  /*4e90*/  @!UPT UIADD3 URZ, UPT, UPT, URZ, URZ, URZ ;  /* 0x000000fffffff290 */ /* 0x000fe2000fffe0ff */
[----:B-1----:R-:W-:Y:S02]  /*4ea0*/  @P0 SHF.R.U32.HI R0, RZ, 0x10, R5 ;  /* 0x00000010ff000819 */ /* 0x002fe40000011605 */
        /* <DEDUP_REMOVED lines=12> */
[----:B------:R-:W2:Y:S01]  /*4f70*/  LDCU UR12, c[0x0][0xb20] ;  /* 0x00016400ff0c77ac */ /* 0x000ea20008000800 */
[----:B------:R-:W-:Y:S02]  /*4f80*/  UIMAD.WIDE.U32 UR4, UR56, UR55, URZ ;  /* 0x00000037380472a5 */ /* 0x000fe4000f8e00ff */
[----:B------:R-:W-:Y:S02]  /*4f90*/  UIMAD.WIDE.U32 UR6, UR57, UR52, URZ ;  /* 0x00000034390672a5 */ /* 0x000fe4000f8e00ff */
[----:B------:R-:W-:Y:S02]  /*4fa0*/  UISETP.NE.AND UP0, UPT, UR54, 0x1, UPT ;  /* 0x000000013600788c */ /* 0x000fe4000bf05270 */
[----:B------:R-:W-:Y:S02]  /*4fb0*/  UIMAD.WIDE.U32 UR8, UR37, UR55, URZ ;  /* 0x00000037250872a5 */ /* 0x000fe4000f8e00ff */
[----:B------:R-:W-:Y:S02]  /*4fc0*/  UIMAD.WIDE.U32 UR10, UR38, UR52, URZ ;  /* 0x00000034260a72a5 */ /* 0x000fe4000f8e00ff */
[----:B------:R-:W-:Y:S02]  /*4fd0*/  UISETP.NE.AND UP1, UPT, UR43, 0x1, UPT ;  /* 0x000000012b00788c */ /* 0x000fe4000bf25270 */
[----:B------:R-:W-:Y:S01]  /*4fe0*/  UISETP.NE.AND UP2, UPT, UR42, 0x1, UPT ;  /* 0x000000012a00788c */ /* 0x000fe2000bf45270 */
[----:B------:R-:W-:Y:S02]  /*4ff0*/  UMOV UR4, UR5 ;  /* 0x0000000500047c82 */ /* 0x000fe40008000000 */
[----:B--2---:R-:W-:Y:S03]  /*5000*/  USHF.R.U32.HI UR5, URZ, UR12, UR4 ;  /* 0x0000000cff057299 */ /* 0x004fe60008011604 */
[----:B------:R-:W-:Y:S02]  /*5010*/  UMOV UR4, UR7 ;  /* 0x0000000700047c82 */ /* 0x000fe40008000000 */
[----:B------:R-:W-:Y:S02]  /*5020*/  USHF.R.U32.HI UR7, URZ, UR53, UR4 ;  /* 0x00000035ff077299 */ /* 0x000fe40008011604 */
[----:B------:R-:W-:Y:S02]  /*5030*/  USEL UR4, UR56, UR5, !UP0 ;  /* 0x0000000538047287 */ /* 0x000fe4000c000000 */
[----:B------:R-:W-:Y:S01]  /*5040*/  USEL UR7, UR57, UR7, !UP1 ;  /* 0x0000000739077287 */ /* 0x000fe2000c800000 */
[----:B------:R-:W-:Y:S01]  /*5050*/  UMOV UR5, UR9 ;  /* 0x0000000900057c82 */ /* 0x000fe20008000000 */
[----:B------:R-:W-:Y:S02]  /*5060*/  UIMAD.WIDE.U32 UR8, UR4, UR40, URZ ;  /* 0x00000028040872a5 */ /* 0x000fe4000f8e00ff */
[----:B------:R-:W-:Y:S03]  /*5070*/  USHF.R.U32.HI UR6, URZ, UR12, UR5 ;  /* 0x0000000cff067299 */ /* 0x000fe60008011605 */
[----:B------:R-:W-:Y:S01]  /*5080*/  UMOV UR5, UR11 ;  /* 0x0000000b00057c82 */ /* 0x000fe20008000000 */
[----:B------:R-:W-:Y:S02]  /*5090*/  UIMAD.WIDE.U32 UR10, UR7, UR40, URZ ;  /* 0x00000028070a72a5 */ /* 0x000fe4000f8e00ff */
[----:B------:R-:W-:Y:S02]  /*50a0*/  USHF.R.U32.HI UR12, URZ, UR53, UR5 ;  /* 0x00000035ff0c7299 */ /* 0x000fe40008011605 */
[----:B------:R-:W-:Y:S01]  /*50b0*/  USEL UR6, UR37, UR6, !UP0 ;  /* 0x0000000625067287 */ /* 0x000fe2000c000000 */
[----:B------:R-:W-:Y:S02]  /*50c0*/  UMOV UR5, UR9 ;  /* 0x0000000900057c82 */ /* 0x000fe40008000000 */
[----:B------:R-:W-:Y:S01]  /*50d0*/  UMOV UR10, UR11 ;  /* 0x0000000b000a7c82 */ /* 0x000fe20008000000 */
[----:B------:R-:W-:Y:S02]  /*50e0*/  @UP2 USHF.R.U32.HI UR4, URZ, UR41, UR5 ;  /* 0x00000029ff042299 */ /* 0x000fe40008011605 */
[----:B------:R-:W-:Y:S02]  /*50f0*/  @UP2 USHF.R.U32.HI UR7, URZ, UR41, UR10 ;  /* 0x00000029ff072299 */ /* 0x000fe4000801160a */
[----:B------:R-:W-:Y:S02]  /*5100*/  UIMAD UR4, UR42, UR4, URZ ;  /* 0x000000042a0472a4 */ /* 0x000fe4000f8e02ff */
[----:B------:R-:W-:Y:S02]  /*5110*/  UIMAD.WIDE.U32 UR10, UR6, UR40, URZ ;  /* 0x00000028060a72a5 */ /* 0x000fe4000f8e00ff */
[----:B------:R-:W-:Y:S02]  /*5120*/  USEL UR5, UR38, UR12, !UP1 ;  /* 0x0000000c26057287 */ /* 0x000fe4000c800000 */
[----:B------:R-:W-:Y:S02]  /*5130*/  UIMAD UR8, UR42, UR7, URZ ;  /* 0x000000072a0872a4 */ /* 0x000fe4000f8e02ff */
[----:B------:R-:W-:Y:S03]  /*5140*/  UISETP.GE.AND UP0, UPT, UR6, UR4, UPT ;  /* 0x000000040600728c */ /* 0x000fe6000bf06270 */
[----:B------:R-:W-:Y:S01]  /*5150*/  UMOV UR4, UR11 ;  /* 0x0000000b00047c82 */ /* 0x000fe20008000000 */
[----:B------:R-:W-:Y:S02]  /*5160*/  UISETP.GE.OR UP0, UPT, UR5, UR8, UP0 ;  /* 0x000000080500728c */ /* 0x000fe40008706670 */
[----:B------:R-:W-:Y:S02]  /*5170*/  USHF.R.U32.HI UR4, URZ, UR41, UR4 ;  /* 0x00000029ff047299 */ /* 0x000fe40008011604 */
[----:B------:R-:W-:Y:S02]  /*5180*/  UIMAD.WIDE.U32 UR8, UR5, UR40, URZ ;  /* 0x00000028050872a5 */ /* 0x000fe4000f8e00ff */
[----:B------:R-:W-:Y:S02]  /*5190*/  USEL UR11, UR6, UR4, !UP2 ;  /* 0x00000004060b7287 */ /* 0x000fe4000d000000 */
[----:B------:R-:W-:Y:S02]  /*51a0*/  UIADD3 UR8, UPT, UPT, -UR5, URZ, URZ ;  /* 0x000000ff05087290 */ /* 0x000fe4000fffe1ff */
[----:B------:R-:W-:Y:S01]  /*51b0*/  UIADD3 UR10, UPT, UPT, -UR11, URZ, URZ ;  /* 0x000000ff0b0a7290 */ /* 0x000fe2000fffe1ff */
[----:B------:R-:W-:Y:S01]  /*51c0*/  @!UP0 UMOV UR4, UR9 ;  /* 0x0000000900048c82 */ /* 0x000fe20008000000 */
[----:B------:R-:W-:Y:S02]  /*51d0*/  UIADD3 UR9, UPT, UPT, -UR6, URZ, URZ ;  /* 0x000000ff06097290 */ /* 0x000fe4000fffe1ff */
[----:B------:R-:W-:Y:S02]  /*51e0*/  @!UP0 USHF.R.U32.HI UR4, URZ, UR41, UR4 ;  /* 0x00000029ff048299 */ /* 0x000fe40008011604 */
[----:B------:R-:W-:Y:S02]  /*51f0*/  UIMAD UR10, UR42, UR10, UR6 ;  /* 0x0000000a2a0a72a4 */ /* 0x000fe4000f8e0206 */
[----:B------:R-:W-:Y:S04]  /*5200*/  @!UP0 USEL UR4, UR5, UR4, !UP2 ;  /* 0x0000000405048287 */ /* 0x000fe8000d000000 */
[----:B------:R-:W-:Y:S02]  /*5210*/  @!UP0 UIMAD UR10, UR7, UR10, UR4 ;  /* 0x0000000a070a82a4 */ /* 0x000fe4000f8e0204 */
[----:B------:R-:W-:Y:S02]  /*5220*/  @!UP0 UIADD3 UR11, UPT, UPT, UR11, -UR4, URZ ;  /* 0x800000040b0b8290 */ /* 0x000fe4000fffe0ff */
[----:B------:R-:W-:Y:S02]  /*5230*/  UIMAD UR7, UR43, UR8, UR38 ;  /* 0x000000082b0772a4 */ /* 0x000fe4000f8e0226 */
[----:B------:R-:W-:Y:S02]  /*5240*/  @!UP0 UIMAD UR6, UR11, UR42, UR5 ;  /* 0x0000002a0b0682a4 */ /* 0x000fe4000f8e0205 */
[----:B------:R-:W-:Y:S01]  /*5250*/  UIMAD UR4, UR54, UR9, UR37 ;  /* 0x00000009360472a4 */ /* 0x000fe2000f8e0225 */
[----:B------:R-:W-:Y:S02]  /*5260*/  @!UP0 UMOV UR5, UR10 ;  /* 0x0000000a00058c82 */ /* 0x000fe40008000000 */
[----:B------:R-:W-:Y:S02]  /*5270*/  UIMAD UR38, UR5, UR43, UR7 ;  /* 0x0000002b052672a4 */ /* 0x000fe4000f8e0207 */
[----:B------:R-:W-:Y:S11]  /*5280*/  UIMAD UR37, UR6, UR54, UR4 ;  /* 0x00000036062572a4 */ /* 0x000ff6000f8e0204 */
[----:B------:R-:W-:Y:S01]  /*5290*/  @!UPT UIADD3 URZ, UPT, UPT, URZ, URZ, URZ ;  /* 0x000000fffffff290 */ /* 0x000fe2000fffe0ff */
.L_x_86:
[----:B------:R-:W-:Y:S01]  /*52a0*/  UISETP.NE.AND UP0, UPT, UR39, 0x1, UPT ;  /* 0x000000012700788c */ /* 0x000fe2000bf05270 */
[----:B------:R-:W-:Y:S01]  /*52b0*/  IADD3 R87, PT, PT, R87, 0x1, RZ ;  /* 0x0000000157577810 */ /* 0x000fe20007ffe0ff */
[----:B------:R-:W-:Y:S02]  /*52c0*/  USHF.L.U32 UR50, UR20, 0x6, URZ ;  /* 0x0000000614327899 */ /* 0x000fe400080006ff */
[----:B------:R-:W-:Y:S07]  /*52d0*/  USHF.L.U32 UR49, UR30, 0x7, URZ ;  /* 0x000000071e317899 */ /* 0x000fee00080006ff */
[----:B------:R-:W2:Y:S01]  /*52e0*/  @!UP0 LDCU.128 UR12, c[0x0][0xb10] ;  /* 0x00016200ff0c87ac */ /* 0x000ea20008000c00 */
[----:B------:R-:W3:Y:S01]  /*52f0*/  @!UP0 LDCU UR5, c[0x0][0xb0c] ;  /* 0x00016180ff0587ac */ /* 0x000ee20008000800 */
[----:B------:R-:W4:Y:S01]  /*5300*/  @!UP0 LDCU UR10, c[0x0][0xb20] ;  /* 0x00016400ff0a87ac */ /* 0x000f220008000800 */
[----:B--2---:R-:W-:Y:S02]  /*5310*/  UIMAD.WIDE.U32 UR8, UR38, UR12, URZ ;  /* 0x0000000c260872a5 */ /* 0x004fe4000f8e00ff */
[----:B------:R-:W-:Y:S02]  /*5320*/  UIMAD.WIDE.U32 UR6, UR37, UR15, URZ ;  /* 0x0000000f250672a5 */ /* 0x000fe4000f8e00ff */
[----:B------:R-:W-:Y:S03]  /*5330*/  @!UP0 UISETP.NE.AND UP1, UPT, UR14, 0x1, UPT ;  /* 0x000000010e00888c */ /* 0x000fe6000bf25270 */
[----:B------:R-:W-:Y:S01]  /*5340*/  @!UP0 UMOV UR4, UR9 ;  /* 0x0000000900048c82 */ /* 0x000fe20008000000 */
[----:B---3--:R-:W-:Y:S02]  /*5350*/  @!UP0 UISETP.NE.AND UP2, UPT, UR5, 0x1, UPT ;  /* 0x000000010500888c */ /* 0x008fe4000bf45270 */
[----:B------:R-:W-:Y:S01]  /*5360*/  @!UP0 USHF.R.U32.HI UR4, URZ, UR13, UR4 ;  /* 0x0000000dff048299 */ /* 0x000fe20008011604 */
[----:B------:R-:W-:Y:S02]  /*5370*/  @!UP0 UMOV UR6, UR7 ;  /* 0x0000000700068c82 */ /* 0x000fe40008000000 */
[----:B----4-:R-:W-:Y:S02]  /*5380*/  @!UP0 USHF.R.U32.HI UR6, URZ, UR10, UR6 ;  /* 0x0000000aff068299 */ /* 0x010fe40008011606 */
[----:B------:R-:W-:Y:S02]  /*5390*/  @!UP0 USEL UR7, UR38, UR4, !UP2 ;  /* 0x0000000426078287 */ /* 0x000fe4000d000000 */
[----:B------:R-:W-:Y:S04]  /*53a0*/  @!UP0 USEL UR6, UR37, UR6, !UP1 ;  /* 0x0000000625068287 */ /* 0x000fe8000c800000 */
[----:B------:R-:W-:Y:S02]  /*53b0*/  @!UP0 UIADD3 UR4, UPT, UPT, -UR7, UR6, URZ ;  /* 0x0000000607048290 */ /* 0x000fe4000fffe1ff */
[----:B------:R-:W-:Y:S02]  /*53c0*/  @!UP0 UIADD3 UR6, UPT, UPT, UR7, -UR6, URZ ;  /* 0x8000000607068290 */ /* 0x000fe4000fffe0ff */
[----:B------:R-:W-:Y:S02]  /*53d0*/  @!UP0 UIMAD UR38, UR4, UR5, UR38 ;  /* 0x00000005042682a4 */ /* 0x000fe4000f8e0226 */
[----:B------:R-:W-:Y:S02]  /*53e0*/  @!UP0 UIMAD UR37, UR6, UR14, UR37 ;  /* 0x0000000e062582a4 */ /* 0x000fe4000f8e0225 */
[----:B------:R-:W-:Y:S09]  /*53f0*/  ULOP3.LUT UP0, URZ, UR63, 0x1b0, URZ, 0xc0, !UPT ;  /* 0x000001b03fff7892 */ /* 0x000ff2000f80c0ff */
[----:B------:R-:W-:Y:S05]  /*5400*/  BRA.U !UP0, `(.L_x_87) ;  /* 0x0000000108407547 */ /* 0x000fea000b800000 */
[----:B------:R-:W2:Y:S01]  /*5410*/  LDCU.64 UR8, c[0x4][0x80] ;  /* 0x01001000ff0877ac */ /* 0x000ea20008000a00 */
[----:B------:R-:W-:Y:S01]  /*5420*/  MOV R3, 0x0 ;  /* 0x0000000000037802 */ /* 0x000fe20000000f00 */
[----:B------:R-:W-:Y:S02]  /*5430*/  HFMA2 R12, -RZ, RZ, 0, 5.9604644775390625e-08 ;  /* 0x00000001ff0c7431 */ /* 0x000fe400000001ff */
[----:B------:R-:W-:Y:S02]  /*5440*/  IMAD.MOV.U32 R8, RZ, RZ, 0x70 ;  /* 0x00000070ff087424 */ /* 0x000fe400078e00ff */
[----:B------:R-:W-:Y:S01]  /*5450*/  IMAD.MOV.U32 R13, RZ, RZ, RZ ;  /* 0x000000ffff0d7224 */ /* 0x000fe200078e00ff */
[----:B------:R-:W3:Y:S01]  /*5460*/  LDCU.64 UR6, c[0x4][0x88] ;  /* 0x01001100ff0677ac */ /* 0x000ee20008000a00 */
[----:B------:R-:W4:Y:S01]  /*5470*/  LDC.64 R2, c[0x4][R3] ;  /* 0x0100000003027b82 */ /* 0x000f220000000a00 */
[----:B------:R-:W1:Y:S01]  /*5480*/  LDCU.64 UR4, c[0x4][0x8] ;  /* 0x01000100ff0477ac */ /* 0x000e620008000a00 */
[----:B--2---:R-:W-:Y:S01]  /*5490*/  MOV R5, UR9 ;  /* 0x0000000900057c02 */ /* 0x004fe20008000f00 */
[----:B------:R-:W-:Y:S01]  /*54a0*/  IMAD.U32 R4, RZ, RZ, UR8 ;  /* 0x00000008ff047e24 */ /* 0x000fe2000f8e00ff */
[----:B---3--:R-:W-:Y:S01]  /*54b0*/  MOV R7, UR7 ;  /* 0x0000000700077c02 */ /* 0x008fe20008000f00 */
[----:B------:R-:W-:Y:S01]  /*54c0*/  IMAD.U32 R6, RZ, RZ, UR6 ;  /* 0x00000006ff067e24 */ /* 0x000fe2000f8e00ff */
[----:B-1----:R-:W-:Y:S01]  /*54d0*/  MOV R11, UR5 ;  /* 0x00000005000b7c02 */ /* 0x002fe20008000f00 */
[----:B------:R-:W-:Y:S02]  /*54e0*/  IMAD.U32 R10, RZ, RZ, UR4 ;  /* 0x00000004ff0a7e24 */ /* 0x000fe4000f8e00ff */
[----:B------:R-:W-:Y:S07]  /*54f0*/  LEPC R20, `(.L_x_87) ;  /* 0x000000001014794e */ /* 0x000fee0000000000 */
[----:B----45:R-:W-:Y:S05]  /*5500*/  CALL.ABS.NOINC R2 ;  /* 0x0000000002007343 */ /* 0x030fea0003c00000 */
.L_x_87:
[----:B------:R-:W-:Y:S01]  /*5510*/  LOP3.LUT P0, RZ, R94, 0x1b0, RZ, 0xc0, !PT ;  /* 0x000001b05eff7812 */ /* 0x000fe2000780c0ff */
[----:B------:R-:W-:Y:S11]  /*5520*/  BSSY.RECONVERGENT B6, `(.L_x_88) ;  /* 0x0000013000067945 */ /* 0x000ff60003800200 */
[----:B------:R-:W-:Y:S01]  /*5530*/  @!UPT UIADD3 URZ, UPT, UPT, URZ, URZ, URZ ;  /* 0x000000fffffff290 */ /* 0x000fe2000fffe0ff */
[----:B------:R-:W-:Y:S05]  /*5540*/  @!P0 BRA `(.L_x_89) ;  /* 0x0000000000408947 */ /* 0x000fea0003800000 */
        /* <DEDUP_REMOVED lines=16> */
.L_x_89:
[----:B------:R-:W-:Y:S05]  /*5650*/  BSYNC.RECONVERGENT B6 ;  /* 0x0000000000067941 */ /* 0x000fea0003800200 */
.L_x_88:
[----:B------:R-:W-:Y:S01]  /*5660*/  R2UR UR4, R86 ;  /* 0x00000000560472ca */ /* 0x000fe200000e0000 */
[----:B------:R-:W-:Y:S01]  /*5670*/  UISETP.NE.U32.AND UP0, UPT, UR60, URZ, UPT ;  /* 0x000000ff3c00728c */ /* 0x000fe2000bf05070 */
[----:B------:R-:W-:Y:S02]  /*5680*/  ISETP.NE.U32.AND P4, PT, R82, RZ, PT ;  /* 0x000000ff5200720c */ /* 0x000fe40003f85070 */
[----:B------:R-:W-:Y:S01]  /*5690*/  ISETP.NE.U32.AND P2, PT, RZ, UR46, PT ;  /* 0x0000002eff007c0c */ /* 0x000fe2000bf45070 */
[----:B------:R-:W-:Y:S01]  /*56a0*/  UISETP.NE.AND.EX UP1, UPT, UR61, URZ, UPT, UP0 ;  /* 0x000000ff3d00728c */ /* 0x000fe2000bf25300 */
[----:B------:R-:W-:Y:S01]  /*56b0*/  ISETP.NE.AND.EX P4, PT, R83, RZ, PT, P4 ;  /* 0x000000ff5300720c */ /* 0x000fe20003f85340 */
[----:B------:R-:W-:Y:S01]  /*56c0*/  UPLOP3.LUT UP0, UPT, UPT, UPT, UPT, 0x40, 0x4 ;  /* 0x000000000004789c */ /* 0x000fe20003f0e870 */
[----:B------:R-:W-:Y:S05]  /*56d0*/  ISETP.NE.AND.EX P2, PT, RZ, UR47, PT, P2 ;  /* 0x0000002fff007c0c */ /* 0x000fea000bf45320 */
[----:B------:R-:W-:Y:S06]  /*56e0*/  UISETP.NE.AND UP2, UPT, UR4, URZ, UPT ;  /* 0x000000ff0400728c */ /* 0x000fec000bf45270 */
[----:B------:R-:W-:Y:S05]  /*56f0*/  PLOP3.LUT P1, PT, PT, PT, UP2, 0x80, 0x8 ;  /* 0x000000000008781c */ /* 0x000fea0003f2f028 */
[----:B------:R-:W-:Y:S06]  /*5700*/  @UP2 UPLOP3.LUT UP0, UPT, UPT, UPT, UP1, 0x80, 0x8 ;  /* 0x000000000008289c */ /* 0x000fec0003f0f010 */
[----:B------:R-:W-:Y:S01]  /*5710*/  PLOP3.LUT P0, PT, PT, PT, UP0, 0x80, 0x8 ;  /* 0x000000000008781c */ /* 0x000fe20003f0f008 */
[----:B------:R-:W-:Y:S01]  /*5720*/  @!UPT UIADD3 URZ, UPT, UPT, URZ, URZ, URZ ;  /* 0x000000fffffff290 */ /* 0x000fe2000fffe0ff */
[----:B------:R-:W-:Y:S11]  /*5730*/  BRA.U !UP1, `(.L_x_90) ;  /* 0x00000001093c7547 */ /* 0x000ff6000b800000 */
[----:B------:R-:W-:Y:S01]  /*5740*/  UISETP.NE.U32.AND UP0, UPT, UR46, URZ, UPT ;  /* 0x000000ff2e00728c */ /* 0x000fe2000bf05070 */
[----:B-1----:R-:W-:Y:S01]  /*5750*/  HFMA2 R0, -RZ, RZ, 0, 5.9604644775390625e-08 ;  /* 0x00000001ff007431 */ /* 0x002fe200000001ff */
[----:B------:R-:W1:Y:S01]  /*5760*/  LDCU.64 UR8, c[0x0][0x358] ;  /* 0x00006b00ff0877ac */ /* 0x000e620008000a00 */
[----:B------:R-:W-:Y:S01]  /*5770*/  IMAD.MOV.U32 R84, RZ, RZ, 0x1 ;  /* 0x00000001ff547424 */ /* 0x000fe200078e00ff */
[----:B------:R-:W-:Y:S06]  /*5780*/  UISETP.NE.AND.EX UP0, UPT, UR47, URZ, UPT, UP0 ;  /* 0x000000ff2f00728c */ /* 0x000fec000bf05300 */
        /* <DEDUP_REMOVED lines=9> */
[----:B--23--:R-:W-:Y:S02]  /*5820*/  @!P3 IMAD.U32 R41, RZ, RZ, UR4 ;  /* 0x00000004ff29be24 */ /* 0x00cfe4000f8e00ff */
.L_x_90:
[----:B------:R-:W-:Y:S05]  /*5830*/  @!P4 BRA `(.L_x_91) ;  /* 0x000000000024c947 */ /* 0x000fea0003800000 */
[----:B------:R-:W-:Y:S01]  /*5840*/  ISETP.NE.U32.AND P3, PT, R80, RZ, PT ;  /* 0x000000ff5000720c */ /* 0x000fe20003f65070 */
[----:B------:R-:W2:Y:S03]  /*5850*/  LDCU.64 UR4, c[0x0][0x358] ;  /* 0x00006b00ff0477ac */ /* 0x000ea60008000a00 */
[----:B------:R-:W-:Y:S11]  /*5860*/  ISETP.NE.AND.EX P3, PT, R81, RZ, PT, P3 ;  /* 0x000000ff5100720c */ /* 0x000ff60003f65330 */
[----:B------:R-:W-:Y:S02]  /*5870*/  @!UPT UIADD3 URZ, UPT, UPT, URZ, URZ, URZ ;  /* 0x000000fffffff290 */ /* 0x000fe4000fffe0ff */
[----:B------:R-:W3:Y:S01]  /*5880*/  @P3 LDC.64 R2, c[0x0][0x8a8] ;  /* 0x00022a00ff023b82 */ /* 0x000ee20000000a00 */
[----:B-1----:R-:W-:Y:S04]  /*5890*/  @P3 IMAD R0, R82, UR36, RZ ;  /* 0x0000002452003c24 */ /* 0x002fe8000f8e02ff */
[----:B---3--:R-:W-:Y:S05]  /*58a0*/  @P3 IMAD.WIDE R2, R0, 0x4, R2 ;  /* 0x0000000400023825 */ /* 0x008fea00078e0202 */
[----:B--2--5:R2:W5:Y:S02]  /*58b0*/  @P3 LDG.E R38, desc[UR4][R2.64] ;  /* 0x0000000402263981 */ /* 0x024564000c1e1900 */
[----:B--2---:R-:W3:Y:S02]  /*58c0*/  @!P3 LDC R38, c[0x0][0x8a0] ;  /* 0x00022800ff26bb82 */ /* 0x004ee40000000800 */
.L_x_91:
[----:B-----5:R-:W-:Y:S01]  /*58d0*/  FSETP.NEU.AND P4, PT, R41, RZ, PT ;  /* 0x000000ff2900720b */ /* 0x020fe20003f8d000 */
[----:B------:R-:W-:Y:S01]  /*58e0*/  BSSY B1, `(.L_x_92) ;  /* 0x0000042000017945 */ /* 0x000fe20003800000 */
[----:B------:R-:W-:Y:S01]  /*58f0*/  SEL R5, RZ, 0xffffffff, P2 ;  /* 0xffffffffff057807 */ /* 0x000fe20001000000 */
[----:B------:R-:W-:Y:S01]  /*5900*/  IMAD.MOV.U32 R102, RZ, RZ, 0x1 ;  /* 0x00000001ff667424 */ /* 0x000fe200078e00ff */
[----:B------:R-:W-:Y:S02]  /*5910*/  LOP3.LUT P3, RZ, R84, 0xff, RZ, 0xc0, !PT ;  /* 0x000000ff54ff7812 */ /* 0x000fe4000786c0ff */
[----:B------:R-:W-:Y:S02]  /*5920*/  CS2R R78, SRZ ;  /* 0x00000000004e7805 */ /* 0x000fe4000001ff00 */
[----:B------:R-:W-:Y:S02]  /*5930*/  @P1 SEL R4, RZ, 0xffffffff, P4 ;  /* 0xffffffffff041807 */ /* 0x000fe40002000000 */
[----:B------:R-:W-:Y:S02]  /*5940*/  CS2R R76, SRZ ;  /* 0x00000000004c7805 */ /* 0x000fe4000001ff00 */
[----:B------:R-:W-:Y:S02]  /*5950*/  LEA R2, R90, UR44, 0x3 ;  /* 0x0000002c5a027c11 */ /* 0x000fe4000f8e18ff */
[----:B------:R-:W-:Y:S02]  /*5960*/  CS2R R74, SRZ ;  /* 0x00000000004a7805 */ /* 0x000fe4000001ff00 */
[----:B------:R-:W-:Y:S02]  /*5970*/  @P0 SEL R4, R5, R4, !P3 ;  /* 0x0000000405040207 */ /* 0x000fe40005800000 */
[----:B------:R-:W-:Y:S02]  /*5980*/  CS2R R72, SRZ ;  /* 0x0000000000487805 */ /* 0x000fe4000001ff00 */
[----:B------:R-:W-:Y:S02]  /*5990*/  LEA R100, R36, UR44, 0x3 ;  /* 0x0000002c24647c11 */ /* 0x000fe4000f8e18ff */
[----:B------:R-:W-:Y:S02]  /*59a0*/  @P1 LOP3.LUT R4, R4, 0x1, RZ, 0xc0, !PT ;  /* 0x0000000104041812 */ /* 0x000fe400078ec0ff */
[----:B------:R-:W-:Y:S02]  /*59b0*/  SHF.L.U32 R3, R92, 0x1f, RZ ;  /* 0x0000001f5c037819 */ /* 0x000fe400000006ff */
[----:B------:R-:W-:Y:S02]  /*59c0*/  ISETP.NE.U32.OR P6, PT, R4, 0x1, !P1 ;  /* 0x000000010400780c */ /* 0x000fe40004fc5470 */
[----:B------:R-:W-:Y:S02]  /*59d0*/  PLOP3.LUT P2, PT, PT, PT, UP1, 0x80, 0x8 ;  /* 0x000000000008781c */ /* 0x000fe40003f4f018 */
[C---:B------:R-:W-:Y:S02]  /*59e0*/  LEA.HI R39, R36.reuse, R36, RZ, 0x1 ;  /* 0x0000002424277211 */ /* 0x040fe400078f08ff */
[----:B------:R-:W-:Y:S02]  /*59f0*/  SEL R4, RZ, 0xffffffff, P4 ;  /* 0xffffffffff047807 */ /* 0x000fe40002000000 */
[----:B------:R-:W-:Y:S01]  /*5a00*/  P2R R96, PR, RZ, 0x40 ;  /* 0x00000040ff607803 */ /* 0x000fe20000000000 */
[C---:B-1----:R-:W-:Y:S01]  /*5a10*/  IMAD.SHL.U32 R0, R39.reuse, 0x40, RZ ;  /* 0x0000004027007824 */ /* 0x042fe200078e00ff */
[----:B------:R-:W-:Y:S03]  /*5a20*/  LOP3.LUT R39, R39, 0xffe, RZ, 0xc0, !PT ;  /* 0x00000ffe27277812 */ /* 0x000fe600078ec0ff */
[----:B------:R-:W-:Y:S02]  /*5a30*/  @P6 SHF.L.U32 R7, R89, 0x1f, RZ ;  /* 0x0000001f59076819 */ /* 0x000fe400000006ff */
[----:B------:R-:W-:Y:S01]  /*5a40*/  @P2 SEL R4, R5, R4, !P3 ;  /* 0x0000000405042207 */ /* 0x000fe20005800000 */
[----:B------:R-:W-:Y:S01]  /*5a50*/  IMAD.IADD R39, R36, 0x1, -R39 ;  /* 0x0000000124277824 */ /* 0x000fe200078e0a27 */
[----:B------:R-:W1:Y:S01]  /*5a60*/  @P6 SYNCS.PHASECHK.TRANS64.TRYWAIT P1, [R2+URZ+0x30], R7 ;  /* 0x00003007020065a7 */ /* 0x000e6200080211ff */
[----:B------:R-:W-:Y:S02]  /*5a70*/  LOP3.LUT R0, R0, 0xffffff80, RZ, 0xc0, !PT ;  /* 0xffffff8000007812 */ /* 0x000fe400078ec0ff */
[----:B------:R-:W-:Y:S03]  /*5a80*/  LOP3.LUT R4, R4, 0x1, RZ, 0xc0, !PT ;  /* 0x0000000104047812 */ /* 0x000fe600078ec0ff */
[----:B------:R-:W-:Y:S01]  /*5a90*/  IMAD.IADD R0, R37, 0x1, R0 ;  /* 0x0000000125007824 */ /* 0x000fe200078e0200 */
[----:B------:R-:W-:Y:S03]  /*5aa0*/  ISETP.NE.U32.AND P5, PT, R4, 0x1, PT ;  /* 0x000000010400780c */ /* 0x000fe60003fa5070 */
[----:B------:R-:W-:Y:S01]  /*5ab0*/  IMAD R39, R39, 0x100000, R0 ;  /* 0x0010000027277824 */ /* 0x000fe200078e0200 */
[----:B------:R-:W-:Y:S01]  /*5ac0*/  P2R R103, PR, RZ, 0x20 ;  /* 0x00000020ff677803 */ /* 0x000fe20000000000 */
[----:B------:R2:W4:Y:S01]  /*5ad0*/  SYNCS.PHASECHK.TRANS64.TRYWAIT P0, [R100+URZ+0x80], R3 ;  /* 0x00008003640075a7 */ /* 0x00052200080011ff */
[----:B-1----:R-:W-:Y:S01]  /*5ae0*/  @P6 SEL R102, RZ, 0x1, !P1 ;  /* 0x00000001ff666807 */ /* 0x002fe20004800000 */
[----:B--2---:R-:W-:Y:S06]  /*5af0*/  @!P6 BRA `(.L_x_93) ;  /* 0x000000000080e947 */ /* 0x004fec0003800000 */
[----:B------:R-:W-:Y:S01]  /*5b00*/  @P5 IMAD R6, R90, 0x1000, R71 ;  /* 0x000010005a065824 */ /* 0x000fe200078e0247 */
[----:B------:R-:W1:Y:S01]  /*5b10*/  S2R R0, SR_CgaCtaId ;  /* 0x0000000000007919 */ /* 0x000e620000008800 */
[----:B------:R-:W-:Y:S01]  /*5b20*/  ISETP.NE.AND P1, PT, R102, RZ, PT ;  /* 0x000000ff6600720c */ /* 0x000fe20003f25270 */
[----:B------:R-:W-:Y:S01]  /*5b30*/  BSSY B0, `(.L_x_94) ;  /* 0x000000b000007945 */ /* 0x000fe20003800000 */
[----:B------:R-:W-:Y:S01]  /*5b40*/  @P5 VIADD R4, R6, UR44 ;  /* 0x0000002c06045c36 */ /* 0x000fe20008000000 */
[----:B------:R-:W-:Y:S02]  /*5b50*/  CS2R R74, SRZ ;  /* 0x00000000004a7805 */ /* 0x000fe4000001ff00 */
[----:B------:R-:W-:Y:S02]  /*5b60*/  CS2R R72, SRZ ;  /* 0x0000000000487805 */ /* 0x000fe4000001ff00 */
[----:B------:R-:W-:Y:S01]  /*5b70*/  CS2R R78, SRZ ;  /* 0x00000000004e7805 */ /* 0x000fe2000001ff00 */
[----:B------:R-:W-:Y:S01]  /*5b80*/  @P5 IMAD R4, R93, -0x10, R4 ;  /* 0xfffffff05d045824 */ /* 0x000fe200078e0204 */
[----:B------:R-:W-:Y:S04]  /*5b90*/  CS2R R76, SRZ ;  /* 0x00000000004c7805 */ /* 0x000fe8000001ff00 */
[----:B------:R-:W-:Y:S05]  /*5ba0*/  @P1 BRA `(.L_x_95) ;  /* 0x00000000000c1947 */ /* 0x000fea0003800000 */
[----:B------:R-:W-:Y:S04]  /*5bb0*/  SHF.L.U32 R5, R89, 0x1f, RZ ;  /* 0x0000001f59057819 */ /* 0x000fe800000006ff */
[----:B------:R-:W2:Y:S02]  /*5bc0*/  SYNCS.PHASECHK.TRANS64.TRYWAIT P1, [R2+URZ+0x30], R5 ;  /* 0x00003005020075a7 */ /* 0x000ea400080211ff */
[----:B--2---:R-:W-:Y:S05]  /*5bd0*/  @!P1 BRA `(.L_x_96) ;  /* 0x0000002000dc9947 */ /* 0x004fea0003800000 */
.L_x_95:
[----:B------:R-:W-:Y:S05]  /*5be0*/  BSYNC B0 ;  /* 0x0000000000007941 */ /* 0x000fea0003800000 */
.L_x_94:
[----:B------:R-:W-:Y:S01]  /*5bf0*/  ISETP.NE.AND P1, PT, R103, RZ, PT ;  /* 0x000000ff6700720c */ /* 0x000fe20003f25270 */
[----:B--2---:R-:W-:Y:S02]  /*5c00*/  VIADD R5, R2, 0x40 ;  /* 0x0000004002057836 */ /* 0x004fe40000000000 */
[----:B------:R-:W-:Y:S03]  /*5c10*/  VIADD R90, R90, 0x1 ;  /* 0x000000015a5a7836 */ /* 0x000fe60000000000 */
[----:B-1----:R-:W-:Y:S07]  /*5c20*/  PRMT R0, R0, 0x654, R5 ;  /* 0x0000065400007816 */ /* 0x002fee0000000005 */
[----:B------:R1:W2:Y:S04]  /*5c30*/  @P1 LDS.128 R72, [R6+UR44+0x200] ;  /* 0x0002002c06481984 */ /* 0x0002a80008000c00 */
[----:B------:R1:W1:Y:S01]  /*5c40*/  @P1 LDS.128 R76, [R4+0x210] ;  /* 0x00021000044c1984 */ /* 0x0002620000000c00 */
[C---:B------:R-:W-:Y:S01]  /*5c50*/  ISETP.NE.AND P1, PT, R90.reuse, 0x2, PT ;  /* 0x000000025a00780c */ /* 0x040fe20003f25270 */
[----:B------:R-:W-:Y:S01]  /*5c60*/  @!PT LDS RZ, [RZ] ;  /* 0x00000000fffff984 */ /* 0x000fe20000000800 */
[----:B------:R-:W-:Y:S01]  /*5c70*/  @!PT LDS RZ, [RZ] ;  /* 0x00000000fffff984 */ /* 0x000fe20000000800 */
[----:B------:R-:W-:Y:S01]  /*5c80*/  @!PT LDS RZ, [RZ] ;  /* 0x00000000fffff984 */ /* 0x000fe20000000800 */
[----:B------:R-:W-:Y:S01]  /*5c90*/  @!PT LDS RZ, [RZ] ;  /* 0x00000000fffff984 */ /* 0x000fe20000000800 */
[----:B------:R5:W-:Y:S06]  /*5ca0*/  MEMBAR.ALL.CTA ;  /* 0x0000000000007992 */ /* 0x000bec0000008000 */
[----:B-----5:R-:W5:Y:S01]  /*5cb0*/  FENCE.VIEW.ASYNC.S ;  /* 0x00000000000073c6 */ /* 0x020f620000000000 */
[----:B------:R-:W-:Y:S01]  /*5cc0*/  SEL R90, R90, RZ, P1 ;  /* 0x000000ff5a5a7207 */ /* 0x000fe20000800000 */
[----:B-----5:R5:W-:Y:S02]  /*5cd0*/  SYNCS.ARRIVE.TRANS64.RED.A1T0 RZ, [R0+URZ], RZ ;  /* 0x000000ff00ff79a7 */ /* 0x020be400081004ff */
[----:B-----5:R-:W-:Y:S04]  /*5ce0*/  SEL R0, RZ, 0x1, P1 ;  /* 0x00000001ff007807 */ /* 0x020fe80000800000 */
[----:B--2---:R-:W-:Y:S02]  /*5cf0*/  LOP3.LUT R89, R89, R0, RZ, 0x3c, !PT ;  /* 0x0000000059597212 */ /* 0x004fe400078e3cff */
.L_x_93:
[----:B------:R-:W-:Y:S05]  /*5d00*/  BSYNC B1 ;  /* 0x0000000000017941 */ /* 0x000fea0003800000 */
.L_x_92:
[----:B------:R-:W-:Y:S04]  /*5d10*/  SHF.R.U32.HI R0, RZ, 0x15, R39 ;  /* 0x00000015ff007819 */ /* 0x000fe80000011627 */
[----:B------:R-:W-:Y:S01]  /*5d20*/  LOP3.LUT P1, RZ, R0, 0x3, R85, 0x48, !PT ;  /* 0x0000000300ff7812 */ /* 0x000fe20007824855 */
[----:B------:R-:W-:Y:S01]  /*5d30*/  @!UPT UIADD3 URZ, UPT, UPT, URZ, URZ, URZ ;  /* 0x000000fffffff290 */ /* 0x000fe2000fffe0ff */
[----:B----4-:R-:W-:Y:S11]  /*5d40*/  @P0 BRA `(.L_x_97) ;  /* 0x0000000000080947 */ /* 0x010ff60003800000 */
[----:B------:R-:W2:Y:S02]  /*5d50*/  SYNCS.PHASECHK.TRANS64.TRYWAIT P0, [R100+URZ+0x80], R3 ;  /* 0x00008003640075a7 */ /* 0x000ea400080011ff */
[----:B--2---:R-:W-:Y:S05]  /*5d60*/  @!P0 BRA `(.L_x_98) ;  /* 0x00000020008c8947 */ /* 0x004fea0003800000 */
.L_x_97:
[----:B------:R-:W-:Y:S05]  /*5d70*/  @!P1 BRA `(.L_x_99) ;  /* 0x0000000000409947 */ /* 0x000fea0003800000 */
[----:B------:R-:W4:Y:S01]  /*5d80*/  LDCU.64 UR8, c[0x4][0x70] ;  /* 0x01000e00ff0877ac */ /* 0x000f220008000a00 */
[----:B--2---:R-:W-:Y:S01]  /*5d90*/  MOV R3, 0x0 ;  /* 0x0000000000037802 */ /* 0x004fe20000000f00 */
[----:B------:R-:W-:Y:S02]  /*5da0*/  HFMA2 R12, -RZ, RZ, 0, 5.9604644775390625e-08 ;  /* 0x00000001ff0c7431 */ /* 0x000fe400000001ff */
[----:B------:R-:W-:Y:S02]  /*5db0*/  IMAD.MOV.U32 R8, RZ, RZ, 0x192 ;  /* 0x00000192ff087424 */ /* 0x000fe400078e00ff */
[----:B------:R-:W-:Y:S01]  /*5dc0*/  IMAD.MOV.U32 R13, RZ, RZ, RZ ;  /* 0x000000ffff0d7224 */ /* 0x000fe200078e00ff */
[----:B------:R-:W2:Y:S01]  /*5dd0*/  LDCU.64 UR6, c[0x4][0x78] ;  /* 0x01000f00ff0677ac */ /* 0x000ea20008000a00 */
[----:B------:R-:W3:Y:S01]  /*5de0*/  LDC.64 R2, c[0x4][R3] ;  /* 0x0100000003027b82 */ /* 0x000ee20000000a00 */
[----:B------:R-:W5:Y:S01]  /*5df0*/  LDCU.64 UR4, c[0x4][0x10] ;  /* 0x01000200ff0477ac */ /* 0x000f620008000a00 */
[----:B----4-:R-:W-:Y:S01]  /*5e00*/  MOV R5, UR9 ;  /* 0x0000000900057c02 */ /* 0x010fe20008000f00 */
[----:B-1----:R-:W-:Y:S01]  /*5e10*/  IMAD.U32 R4, RZ, RZ, UR8 ;  /* 0x00000008ff047e24 */ /* 0x002fe2000f8e00ff */
[----:B--2---:R-:W-:Y:S01]  /*5e20*/  MOV R7, UR7 ;  /* 0x0000000700077c02 */ /* 0x004fe20008000f00 */
[----:B------:R-:W-:Y:S01]  /*5e30*/  IMAD.U32 R6, RZ, RZ, UR6 ;  /* 0x00000006ff067e24 */ /* 0x000fe2000f8e00ff */
[----:B-----5:R-:W-:Y:S01]  /*5e40*/  MOV R11, UR5 ;  /* 0x00000005000b7c02 */ /* 0x020fe20008000f00 */
[----:B------:R-:W-:Y:S02]  /*5e50*/  IMAD.U32 R10, RZ, RZ, UR4 ;  /* 0x00000004ff0a7e24 */ /* 0x000fe4000f8e00ff */
[----:B------:R-:W-:Y:S07]  /*5e60*/  LEPC R20, `(.L_x_99) ;  /* 0x000000001014794e */ /* 0x000fee0000000000 */
[----:B---3--:R-:W-:Y:S05]  /*5e70*/  CALL.ABS.NOINC R2 ;  /* 0x0000000002007343 */ /* 0x008fea0003c00000 */
.L_x_99:
[-C--:B------:R-:W-:Y:S01]  /*5e80*/  F2FP.F16.E5M2.UNPACK_B R42, R72.reuse ;  /* 0x00000048ff2a723e */ /* 0x080fe200020004ff */
[----:B------:R-:W-:Y:S05]  /*5e90*/  WARPSYNC.ALL ;  /* 0x0000000000007948 */ /* 0x000fea0003800000 */
[----:B------:R-:W-:Y:S01]  /*5ea0*/  R2UR UR4, R39 ;  /* 0x00000000270472ca */ /* 0x000fe200000e0000 */
[--C-:B------:R-:W-:Y:S01]  /*5eb0*/  HADD2.F32 R40, -RZ, R42.reuse.H0_H0 ;  /* 0x2000002aff287230 */ /* 0x100fe20000004100 */
[----:B------:R-:W-:Y:S01]  /*5ec0*/  F2FP.F16.E5M2.UNPACK_B R43, R72.H1 ;  /* 0x00000048ff2b723e */ /* 0x000fe200030004ff */
[----:B------:R-:W-:Y:S01]  /*5ed0*/  HADD2.F32 R42, -RZ, R42.H1_H1 ;  /* 0x3000002aff2a7230 */ /* 0x000fe20000004100 */
[-C--:B------:R-:W-:Y:S01]  /*5ee0*/  F2FP.F16.E5M2.UNPACK_B R45, R73.reuse ;  /* 0x00000049ff2d723e */ /* 0x080fe200020004ff */
[----:B------:R-:W-:Y:S01]  /*5ef0*/  BSSY.RECONVERGENT B0, `(.L_x_100) ;  /* 0x0000099000007945 */ /* 0x000fe20003800200 */
[----:B------:R-:W-:Y:S01]  /*5f00*/  F2FP.F16.E5M2.UNPACK_B R47, R73.H1 ;  /* 0x00000049ff2f723e */ /* 0x000fe200030004ff */
[--C-:B------:R-:W-:Y:S01]  /*5f10*/  HADD2.F32 R44, -RZ, R43.reuse.H0_H0 ;  /* 0x2000002bff2c7230 */ /* 0x100fe20000004100 */
[-C--:B------:R-:W-:Y:S01]  /*5f20*/  F2FP.F16.E5M2.UNPACK_B R49, R74.reuse ;  /* 0x0000004aff31723e */ /* 0x080fe200020004ff */
[----:B------:R-:W-:Y:S01]  /*5f30*/  HADD2.F32 R46, -RZ, R43.H1_H1 ;  /* 0x3000002bff2e7230 */ /* 0x000fe20000004100 */
[----:B------:R-:W-:Y:S01]  /*5f40*/  F2FP.F16.E5M2.UNPACK_B R51, R74.H1 ;  /* 0x0000004aff33723e */ /* 0x000fe200030004ff */
[--C-:B------:R-:W-:Y:S01]  /*5f50*/  HADD2.F32 R43, -RZ, R45.reuse.H0_H0 ;  /* 0x2000002dff2b7230 */ /* 0x100fe20000004100 */
[-C--:B------:R-:W-:Y:S01]  /*5f60*/  F2FP.F16.E5M2.UNPACK_B R53, R75.reuse ;  /* 0x0000004bff35723e */ /* 0x080fe200020004ff */
[----:B-1----:R-:W-:Y:S01]  /*5f70*/  LDTM.16dp32bit_t0_t15.x32 R4, tmem[UR4] ;  /* 0x00000004000479ee */ /* 0x002fe20008a80000 */
[----:B------:R-:W3:Y:S01]  /*5f80*/  LDTM.16dp32bit_t16_t31.x32 R4, tmem[UR4+0x20] ;  /* 0x00002004000479ee */ /* 0x000ee20008aa0000 */
[----:B------:R-:W-:Y:S01]  /*5f90*/  ISETP.NE.AND P6, PT, R96, RZ, PT ;  /* 0x000000ff6000720c */ /* 0x000fe20003fc5270 */
[----:B------:R-:W-:Y:S01]  /*5fa0*/  HADD2.F32 R48, -RZ, R45.H1_H1 ;  /* 0x3000002dff307230 */ /* 0x000fe20000004100 */
[----:B------:R-:W-:Y:S01]  /*5fb0*/  IADD3 R109, PT, PT, R71, UR44, RZ ;  /* 0x0000002c476d7c10 */ /* 0x000fe2000fffe0ff */
[----:B------:R-:W-:Y:S01]  /*5fc0*/  HADD2.F32 R52, -RZ, R49.H1_H1 ;  /* 0x30000031ff347230 */ /* 0x000fe20000004100 */
[----:B------:R-:W-:Y:S01]  /*5fd0*/  SHF.L.U32 R108, R88, 0x4, RZ ;  /* 0x00000004586c7819 */ /* 0x000fe200000006ff */
[----:B------:R-:W-:Y:S01]  /*5fe0*/  HADD2.F32 R56, -RZ, R53.H1_H1 ;  /* 0x30000035ff387230 */ /* 0x000fe20000004100 */
[----:B------:R-:W-:Y:S01]  /*5ff0*/  F2FP.F16.E5M2.UNPACK_B R55, R75.H1 ;  /* 0x0000004bff37723e */ /* 0x000fe200030004ff */
[--C-:B------:R-:W-:Y:S01]  /*6000*/  HADD2.F32 R45, -RZ, R47.reuse.H0_H0 ;  /* 0x2000002fff2d7230 */ /* 0x100fe20000004100 */
[----:B------:R-:W-:Y:S01]  /*6010*/  IADD3 R101, PT, PT, R109, R108, RZ ;  /* 0x0000006c6d657210 */ /* 0x000fe20007ffe0ff */
[----:B------:R-:W-:Y:S01]  /*6020*/  HADD2.F32 R50, -RZ, R47.H1_H1 ;  /* 0x3000002fff327230 */ /* 0x000fe20000004100 */
[-C--:B------:R-:W-:Y:S01]  /*6030*/  F2FP.F16.E5M2.UNPACK_B R57, R76.reuse ;  /* 0x0000004cff39723e */ /* 0x080fe200020004ff */
[----:B------:R-:W-:Y:S01]  /*6040*/  HADD2.F32 R47, -RZ, R49.H0_H0 ;  /* 0x20000031ff2f7230 */ /* 0x000fe20000004100 */
[----:B------:R-:W-:Y:S01]  /*6050*/  F2FP.F16.E5M2.UNPACK_B R59, R76.H1 ;  /* 0x0000004cff3b723e */ /* 0x000fe200030004ff */
[----:B------:R-:W-:Y:S01]  /*6060*/  HADD2.F32 R49, -RZ, R51.H0_H0 ;  /* 0x20000033ff317230 */ /* 0x000fe20000004100 */
[-C--:B------:R-:W-:Y:S01]  /*6070*/  F2FP.F16.E5M2.UNPACK_B R61, R77.reuse ;  /* 0x0000004dff3d723e */ /* 0x080fe200020004ff */
[----:B------:R-:W-:Y:S01]  /*6080*/  HADD2.F32 R60, -RZ, R57.H1_H1 ;  /* 0x30000039ff3c7230 */ /* 0x000fe20000004100 */
[----:B------:R-:W-:Y:S01]  /*6090*/  F2FP.F16.E5M2.UNPACK_B R63, R77.H1 ;  /* 0x0000004dff3f723e */ /* 0x000fe200030004ff */
[----:B------:R-:W-:Y:S01]  /*60a0*/  HADD2.F32 R54, -RZ, R51.H1_H1 ;  /* 0x30000033ff367230 */ /* 0x000fe20000004100 */
[-C--:B------:R-:W-:Y:S01]  /*60b0*/  F2FP.F16.E5M2.UNPACK_B R65, R78.reuse ;  /* 0x0000004eff41723e */ /* 0x080fe200020004ff */
[----:B------:R-:W-:Y:S01]  /*60c0*/  HADD2.F32 R51, -RZ, R53.H0_H0 ;  /* 0x20000035ff337230 */ /* 0x000fe20000004100 */
[----:B------:R-:W-:Y:S01]  /*60d0*/  F2FP.F16.E5M2.UNPACK_B R67, R78.H1 ;  /* 0x0000004eff43723e */ /* 0x000fe200030004ff */
[----:B------:R-:W-:Y:S01]  /*60e0*/  HADD2.F32 R64, -RZ, R61.H1_H1 ;  /* 0x3000003dff407230 */ /* 0x000fe20000004100 */
[----:B------:R-:W-:Y:S01]  /*60f0*/  ISETP.NE.AND P0, PT, R95, RZ, PT ;  /* 0x000000ff5f00720c */ /* 0x000fe20003f05270 */
[C---:B---3--:R-:W-:Y:S01]  /*6100*/  FMUL R0, R38.reuse, R4 ;  /* 0x0000000426007220 */ /* 0x048fe20000400000 */
[C---:B------:R-:W-:Y:S01]  /*6110*/  FMUL R2, R38.reuse, R5 ;  /* 0x0000000526027220 */ /* 0x040fe20000400000 */
[C---:B------:R-:W-:Y:S01]  /*6120*/  FMUL R4, R38.reuse, R8 ;  /* 0x0000000826047220 */ /* 0x040fe20000400000 */
[C---:B------:R-:W-:Y:S01]  /*6130*/  FMUL R5, R38.reuse, R9 ;  /* 0x0000000926057220 */ /* 0x040fe20000400000 */
[C---:B------:R-:W-:Y:S01]  /*6140*/  FFMA R0, R41.reuse, R40, R0 ;  /* 0x0000002829007223 */ /* 0x040fe20000000000 */
[C---:B------:R-:W-:Y:S01]  /*6150*/  FFMA R2, R41.reuse, R42, R2 ;  /* 0x0000002a29027223 */ /* 0x040fe20000000002 */
[C---:B------:R-:W-:Y:S01]  /*6160*/  FMUL R8, R38.reuse, R12 ;  /* 0x0000000c26087220 */ /* 0x040fe20000400000 */
[C---:B------:R-:W-:Y:S01]  /*6170*/  FMUL R9, R38.reuse, R13 ;  /* 0x0000000d26097220 */ /* 0x040fe20000400000 */
[C---:B------:R-:W-:Y:S01]  /*6180*/  FMUL R12, R38.reuse, R16 ;  /* 0x00000010260c7220 */ /* 0x040fe20000400000 */
[C---:B------:R-:W-:Y:S01]  /*6190*/  FMUL R13, R38.reuse, R17 ;  /* 0x00000011260d7220 */ /* 0x040fe20000400000 */
[C---:B------:R-:W-:Y:S01]  /*61a0*/  FMUL R16, R38.reuse, R20 ;  /* 0x0000001426107220 */ /* 0x040fe20000400000 */
[C---:B------:R-:W-:Y:S01]  /*61b0*/  FMUL R17, R38.reuse, R21 ;  /* 0x0000001526117220 */ /* 0x040fe20000400000 */
[C---:B------:R-:W-:Y:S01]  /*61c0*/  FMUL R20, R38.reuse, R24 ;  /* 0x0000001826147220 */ /* 0x040fe20000400000 */
[C---:B------:R-:W-:Y:S01]  /*61d0*/  FMUL R21, R38.reuse, R25 ;  /* 0x0000001926157220 */ /* 0x040fe20000400000 */
[----:B------:R-:W-:Y:S02]  /*61e0*/  HADD2.F32 R68, -RZ, R65.H1_H1 ;  /* 0x30000041ff447230 */ /* 0x000fe40000004100 */
[C---:B------:R-:W-:Y:S01]  /*61f0*/  FMUL R24, R38.reuse, R28 ;  /* 0x0000001c26187220 */ /* 0x040fe20000400000 */
[C---:B------:R-:W-:Y:S01]  /*6200*/  FMUL R25, R38.reuse, R29 ;  /* 0x0000001d26197220 */ /* 0x040fe20000400000 */
[C---:B------:R-:W-:Y:S01]  /*6210*/  FMUL R28, R38.reuse, R32 ;  /* 0x00000020261c7220 */ /* 0x040fe20000400000 */
[C---:B------:R-:W-:Y:S01]  /*6220*/  FMUL R29, R38.reuse, R33 ;  /* 0x00000021261d7220 */ /* 0x040fe20000400000 */
[C---:B--2---:R-:W-:Y:S01]  /*6230*/  FMUL R3, R38.reuse, R6 ;  /* 0x0000000626037220 */ /* 0x044fe20000400000 */
[C---:B------:R-:W-:Y:S01]  /*6240*/  FMUL R7, R38.reuse, R7 ;  /* 0x0000000726077220 */ /* 0x040fe20000400000 */
[C---:B------:R-:W-:Y:S01]  /*6250*/  FMUL R6, R38.reuse, R10 ;  /* 0x0000000a26067220 */ /* 0x040fe20000400000 */
[C---:B------:R-:W-:Y:S01]  /*6260*/  FMUL R11, R38.reuse, R11 ;  /* 0x0000000b260b7220 */ /* 0x040fe20000400000 */
[C---:B------:R-:W-:Y:S01]  /*6270*/  FFMA R3, R41.reuse, R44, R3 ;  /* 0x0000002c29037223 */ /* 0x040fe20000000003 */
[C---:B------:R-:W-:Y:S01]  /*6280*/  FFMA R7, R41.reuse, R46, R7 ;  /* 0x0000002e29077223 */ /* 0x040fe20000000007 */
[C---:B------:R-:W-:Y:S01]  /*6290*/  FFMA R4, R41.reuse, R43, R4 ;  /* 0x0000002b29047223 */ /* 0x040fe20000000004 */
[----:B------:R-:W-:Y:S01]  /*62a0*/  F2FP.F16.E5M2.UNPACK_B R40, R79 ;  /* 0x0000004fff28723e */ /* 0x000fe200020004ff */
[C---:B------:R-:W-:Y:S01]  /*62b0*/  FFMA R5, R41.reuse, R48, R5 ;  /* 0x0000003029057223 */ /* 0x040fe20000000005 */
[C---:B------:R-:W-:Y:S01]  /*62c0*/  FFMA R6, R41.reuse, R45, R6 ;  /* 0x0000002d29067223 */ /* 0x040fe20000000006 */
[----:B------:R-:W-:Y:S01]  /*62d0*/  F2FP.F16.E5M2.UNPACK_B R42, R79.H1 ;  /* 0x0000004fff2a723e */ /* 0x000fe200030004ff */
[C---:B------:R-:W-:Y:S01]  /*62e0*/  FFMA R11, R41.reuse, R50, R11 ;  /* 0x00000032290b7223 */ /* 0x040fe2000000000b */
[----:B------:R-:W-:Y:S01]  /*62f0*/  FFMA R8, R41, R47, R8 ;  /* 0x0000002f29087223 */ /* 0x000fe20000000008 */
[----:B------:R-:W-:Y:S01]  /*6300*/  F2FP.SATFINITE.E5M2.F32.PACK_AB_MERGE_C R97, R7, R3, RZ ;  /* 0x000000030761723e */ /* 0x000fe200048060ff */
[C---:B------:R-:W-:Y:S01]  /*6310*/  FFMA R9, R41.reuse, R52, R9 ;  /* 0x0000003429097223 */ /* 0x040fe20000000009 */
[----:B------:R-:W-:Y:S01]  /*6320*/  FMUL R10, R38, R14 ;  /* 0x0000000e260a7220 */ /* 0x000fe20000400000 */
[----:B------:R-:W-:Y:S01]  /*6330*/  LEA R109, R90, UR44, 0x3 ;  /* 0x0000002c5a6d7c11 */ /* 0x000fe2000f8e18ff */
[----:B------:R-:W-:Y:S01]  /*6340*/  FMUL R15, R38, R15 ;  /* 0x0000000f260f7220 */ /* 0x000fe20000400000 */
[--C-:B------:R-:W-:Y:S01]  /*6350*/  HADD2.F32 R53, -RZ, R55.reuse.H0_H0 ;  /* 0x20000037ff357230 */ /* 0x100fe20000004100 */
[----:B------:R-:W-:Y:S01]  /*6360*/  F2FP.SATFINITE.E5M2.F32.PACK_AB_MERGE_C R96, R2, R0, R97 ;  /* 0x000000000260723e */ /* 0x000fe20004806061 */
[----:B------:R-:W-:Y:S01]  /*6370*/  FFMA R10, R41, R49, R10 ;  /* 0x00000031290a7223 */ /* 0x000fe2000000000a */
[----:B------:R-:W-:Y:S01]  /*6380*/  F2FP.SATFINITE.E5M2.F32.PACK_AB_MERGE_C R97, R11, R6, RZ ;  /* 0x000000060b61723e */ /* 0x000fe200048060ff */
[C---:B------:R-:W-:Y:S01]  /*6390*/  FFMA R15, R41.reuse, R54, R15 ;  /* 0x00000036290f7223 */ /* 0x040fe2000000000f */
[C---:B------:R-:W-:Y:S01]  /*63a0*/  FFMA R12, R41.reuse, R51, R12 ;  /* 0x00000033290c7223 */ /* 0x040fe2000000000c */
[----:B------:R-:W-:Y:S01]  /*63b0*/  FFMA R13, R41, R56, R13 ;  /* 0x00000038290d7223 */ /* 0x000fe2000000000d */
[----:B------:R-:W-:Y:S01]  /*63c0*/  F2FP.SATFINITE.E5M2.F32.PACK_AB_MERGE_C R97, R5, R4, R97 ;  /* 0x000000040561723e */ /* 0x000fe20004806061 */
[----:B------:R-:W-:Y:S01]  /*63d0*/  HADD2.F32 R58, -RZ, R55.H1_H1 ;  /* 0x30000037ff3a7230 */ /* 0x000fe20000004100 */
[----:B------:R-:W-:Y:S01]  /*63e0*/  F2FP.SATFINITE.E5M2.F32.PACK_AB_MERGE_C R98, R15, R10, RZ ;  /* 0x0000000a0f62723e */ /* 0x000fe200048060ff */
[----:B------:R-:W-:Y:S02]  /*63f0*/  HADD2.F32 R55, -RZ, R57.H0_H0 ;  /* 0x20000039ff377230 */ /* 0x000fe40000004100 */
[C---:B------:R-:W-:Y:S01]  /*6400*/  FMUL R14, R38.reuse, R18 ;  /* 0x00000012260e7220 */ /* 0x040fe20000400000 */
[C---:B------:R-:W-:Y:S01]  /*6410*/  FMUL R19, R38.reuse, R19 ;  /* 0x0000001326137220 */ /* 0x040fe20000400000 */
[--C-:B------:R-:W-:Y:S02]  /*6420*/  HADD2.F32 R57, -RZ, R59.reuse.H0_H0 ;  /* 0x2000003bff397230 */ /* 0x100fe40000004100 */
[C---:B------:R-:W-:Y:S01]  /*6430*/  FMUL R18, R38.reuse, R22 ;  /* 0x0000001626127220 */ /* 0x040fe20000400000 */
[C---:B------:R-:W-:Y:S01]  /*6440*/  FFMA R14, R41.reuse, R53, R14 ;  /* 0x00000035290e7223 */ /* 0x040fe2000000000e */
[----:B------:R-:W-:Y:S02]  /*6450*/  HADD2.F32 R62, -RZ, R59.H1_H1 ;  /* 0x3000003bff3e7230 */ /* 0x000fe40000004100 */
[C---:B------:R-:W-:Y:S01]  /*6460*/  FFMA R19, R41.reuse, R58, R19 ;  /* 0x0000003a29137223 */ /* 0x040fe20000000013 */
[----:B------:R-:W-:Y:S02]  /*6470*/  HADD2.F32 R59, -RZ, R61.H0_H0 ;  /* 0x2000003dff3b7230 */ /* 0x000fe40000004100 */
[C---:B------:R-:W-:Y:S01]  /*6480*/  FMUL R23, R38.reuse, R23 ;  /* 0x0000001726177220 */ /* 0x040fe20000400000 */
[C---:B------:R-:W-:Y:S01]  /*6490*/  FFMA R16, R41.reuse, R55, R16 ;  /* 0x0000003729107223 */ /* 0x040fe20000000010 */
[C---:B------:R-:W-:Y:S01]  /*64a0*/  FFMA R17, R41.reuse, R60, R17 ;  /* 0x0000003c29117223 */ /* 0x040fe20000000011 */
[--C-:B------:R-:W-:Y:S02]  /*64b0*/  HADD2.F32 R61, -RZ, R63.reuse.H0_H0 ;  /* 0x2000003fff3d7230 */ /* 0x100fe40000004100 */
[C---:B------:R-:W-:Y:S01]  /*64c0*/  FFMA R18, R41.reuse, R57, R18 ;  /* 0x0000003929127223 */ /* 0x040fe20000000012 */
[----:B------:R-:W-:Y:S02]  /*64d0*/  HADD2.F32 R66, -RZ, R63.H1_H1 ;  /* 0x3000003fff427230 */ /* 0x000fe40000004100 */
[C---:B------:R-:W-:Y:S01]  /*64e0*/  FMUL R22, R38.reuse, R26 ;  /* 0x0000001a26167220 */ /* 0x040fe20000400000 */
[----:B------:R-:W-:Y:S02]  /*64f0*/  HADD2.F32 R63, -RZ, R65.H0_H0 ;  /* 0x20000041ff3f7230 */ /* 0x000fe40000004100 */
[C---:B------:R-:W-:Y:S01]  /*6500*/  FFMA R23, R41.reuse, R62, R23 ;  /* 0x0000003e29177223 */ /* 0x040fe20000000017 */
[C---:B------:R-:W-:Y:S01]  /*6510*/  FMUL R27, R38.reuse, R27 ;  /* 0x0000001b261b7220 */ /* 0x040fe20000400000 */
[C---:B------:R-:W-:Y:S01]  /*6520*/  FFMA R20, R41.reuse, R59, R20 ;  /* 0x0000003b29147223 */ /* 0x040fe20000000014 */
[C---:B------:R-:W-:Y:S01]  /*6530*/  FFMA R21, R41.reuse, R64, R21 ;  /* 0x0000004029157223 */ /* 0x040fe20000000015 */
[--C-:B------:R-:W-:Y:S02]  /*6540*/  HADD2.F32 R65, -RZ, R67.reuse.H0_H0 ;  /* 0x20000043ff417230 */ /* 0x100fe40000004100 */
[C---:B------:R-:W-:Y:S01]  /*6550*/  FFMA R22, R41.reuse, R61, R22 ;  /* 0x0000003d29167223 */ /* 0x040fe20000000016 */
[----:B------:R-:W-:Y:S02]  /*6560*/  HADD2.F32 R70, -RZ, R67.H1_H1 ;  /* 0x30000043ff467230 */ /* 0x000fe40000004100 */
[C---:B------:R-:W-:Y:S01]  /*6570*/  FMUL R26, R38.reuse, R30 ;  /* 0x0000001e261a7220 */ /* 0x040fe20000400000 */
[--C-:B------:R-:W-:Y:S02]  /*6580*/  HADD2.F32 R67, -RZ, R40.reuse.H0_H0 ;  /* 0x20000028ff437230 */ /* 0x100fe40000004100 */
[C---:B------:R-:W-:Y:S01]  /*6590*/  FFMA R27, R41.reuse, R66, R27 ;  /* 0x00000042291b7223 */ /* 0x040fe2000000001b */
[C---:B------:R-:W-:Y:S01]  /*65a0*/  FMUL R31, R38.reuse, R31 ;  /* 0x0000001f261f7220 */ /* 0x040fe20000400000 */
[C---:B------:R-:W-:Y:S01]  /*65b0*/  FFMA R24, R41.reuse, R63, R24 ;  /* 0x0000003f29187223 */ /* 0x040fe20000000018 */
[----:B------:R-:W-:Y:S02]  /*65c0*/  HADD2.F32 R40, -RZ, R40.H1_H1 ;  /* 0x30000028ff287230 */ /* 0x000fe40000004100 */
[C---:B------:R-:W-:Y:S01]  /*65d0*/  FFMA R25, R41.reuse, R68, R25 ;  /* 0x0000004429197223 */ /* 0x040fe20000000019 */
[--C-:B------:R-:W-:Y:S02]  /*65e0*/  HADD2.F32 R69, -RZ, R42.reuse.H0_H0 ;  /* 0x2000002aff457230 */ /* 0x100fe40000004100 */
[C---:B------:R-:W-:Y:S01]  /*65f0*/  FFMA R26, R41.reuse, R65, R26 ;  /* 0x00000041291a7223 */ /* 0x040fe2000000001a */
[----:B------:R-:W-:Y:S02]  /*6600*/  HADD2.F32 R42, -RZ, R42.H1_H1 ;  /* 0x3000002aff2a7230 */ /* 0x000fe40000004100 */
[C---:B------:R-:W-:Y:S01]  /*6610*/  FMUL R30, R38.reuse, R34 ;  /* 0x00000022261e7220 */ /* 0x040fe20000400000 */
[----:B------:R-:W-:Y:S01]  /*6620*/  FFMA R31, R41, R70, R31 ;  /* 0x00000046291f7223 */ /* 0x000fe2000000001f */
[----:B------:R-:W-:Y:S01]  /*6630*/  FMUL R35, R38, R35 ;  /* 0x0000002326237220 */ /* 0x000fe20000400000 */
[----:B------:R-:W-:Y:S01]  /*6640*/  F2FP.SATFINITE.E5M2.F32.PACK_AB_MERGE_C R99, R19, R14, RZ ;  /* 0x0000000e1363723e */ /* 0x000fe200048060ff */
[C---:B------:R-:W-:Y:S01]  /*6650*/  FFMA R28, R41.reuse, R67, R28 ;  /* 0x00000043291c7223 */ /* 0x040fe2000000001c */
[C---:B------:R-:W-:Y:S01]  /*6660*/  FFMA R29, R41.reuse, R40, R29 ;  /* 0x00000028291d7223 */ /* 0x040fe2000000001d */
[C---:B------:R-:W-:Y:S01]  /*6670*/  FFMA R30, R41.reuse, R69, R30 ;  /* 0x00000045291e7223 */ /* 0x040fe2000000001e */
[----:B------:R-:W-:Y:S01]  /*6680*/  FFMA R35, R41, R42, R35 ;  /* 0x0000002a29237223 */ /* 0x000fe20000000023 */
[----:B------:R-:W-:Y:S02]  /*6690*/  F2FP.SATFINITE.E5M2.F32.PACK_AB_MERGE_C R98, R9, R8, R98 ;  /* 0x000000080962723e */ /* 0x000fe40004806062 */
[----:B------:R-:W-:Y:S02]  /*66a0*/  F2FP.SATFINITE.E5M2.F32.PACK_AB_MERGE_C R99, R13, R12, R99 ;  /* 0x0000000c0d63723e */ /* 0x000fe40004806063 */
[----:B------:R-:W-:Y:S02]  /*66b0*/  F2FP.SATFINITE.E5M2.F32.PACK_AB_MERGE_C R104, R23, R18, RZ ;  /* 0x000000121768723e */ /* 0x000fe400048060ff */
[----:B------:R-:W-:Y:S01]  /*66c0*/  F2FP.SATFINITE.E5M2.F32.PACK_AB_MERGE_C R105, R27, R22, RZ ;  /* 0x000000161b69723e */ /* 0x000fe200048060ff */
[----:B------:R1:W-:Y:S01]  /*66d0*/  STS.128 [R71+UR44+0x2200], R96 ;  /* 0x0022006047007988 */ /* 0x0003e20008000c2c */
[----:B------:R-:W-:Y:S02]  /*66e0*/  F2FP.SATFINITE.E5M2.F32.PACK_AB_MERGE_C R110, R31, R26, RZ ;  /* 0x0000001a1f6e723e */ /* 0x000fe400048060ff */
[----:B------:R-:W-:Y:S02]  /*66f0*/  F2FP.SATFINITE.E5M2.F32.PACK_AB_MERGE_C R111, R35, R30, RZ ;  /* 0x0000001e236f723e */ /* 0x000fe400048060ff */
[----:B------:R-:W-:Y:S02]  /*6700*/  F2FP.SATFINITE.E5M2.F32.PACK_AB_MERGE_C R104, R17, R16, R104 ;  /* 0x000000101168723e */ /* 0x000fe40004806068 */
[----:B------:R-:W-:Y:S02]  /*6710*/  F2FP.SATFINITE.E5M2.F32.PACK_AB_MERGE_C R105, R21, R20, R105 ;  /* 0x000000141569723e */ /* 0x000fe40004806069 */
[----:B------:R-:W-:Y:S02]  /*6720*/  F2FP.SATFINITE.E5M2.F32.PACK_AB_MERGE_C R106, R25, R24, R110 ;  /* 0x00000018196a723e */ /* 0x000fe4000480606e */
[----:B------:R-:W-:Y:S02]  /*6730*/  F2FP.SATFINITE.E5M2.F32.PACK_AB_MERGE_C R107, R29, R28, R111 ;  /* 0x0000001c1d6b723e */ /* 0x000fe4000480606f */
[----:B------:R-:W-:Y:S03]  /*6740*/  @P6 SHF.L.U32 R110, R89, 0x1f, RZ ;  /* 0x0000001f596e6819 */ /* 0x000fe600000006ff */
[----:B------:R1:W-:Y:S01]  /*6750*/  STS.128 [R101+0x2210], R104 ;  /* 0x0022106865007388 */ /* 0x0003e20000000c00 */
[----:B------:R-:W-:Y:S01]  /*6760*/  @!PT LDS RZ, [RZ] ;  /* 0x00000000fffff984 */ /* 0x000fe20000000800 */
[----:B------:R-:W-:Y:S01]  /*6770*/  @!PT LDS RZ, [RZ] ;  /* 0x00000000fffff984 */ /* 0x000fe20000000800 */
[----:B------:R-:W-:Y:S01]  /*6780*/  @!PT LDS RZ, [RZ] ;  /* 0x00000000fffff984 */ /* 0x000fe20000000800 */
[----:B------:R-:W-:Y:S01]  /*6790*/  @!PT LDS RZ, [RZ] ;  /* 0x00000000fffff984 */ /* 0x000fe20000000800 */
[----:B------:R2:W-:Y:S07]  /*67a0*/  MEMBAR.ALL.CTA ;  /* 0x0000000000007992 */ /* 0x0005ee0000008000 */
[----:B--2---:R-:W2:Y:S02]  /*67b0*/  FENCE.VIEW.ASYNC.S ;  /* 0x00000000000073c6 */ /* 0x004ea40000000000 */
[----:B--2---:R-:W-:Y:S06]  /*67c0*/  BAR.SYNC.DEFER_BLOCKING 0x1, 0x80 ;  /* 0x0042000000007b1d */ /* 0x004fec0000010000 */
[----:B------:R-:W-:Y:S05]  /*67d0*/  @P0 BRA `(.L_x_101) ;  /* 0x0000000000280947 */ /* 0x000fea0003800000 */
[----:B------:R-:W2:Y:S01]  /*67e0*/  LDCU.64 UR6, c[0x0][0x348] ;  /* 0x00006900ff0677ac */ /* 0x000ea20008000a00 */
[----:B------:R-:W-:Y:S01]  /*67f0*/  UIADD3 UR4, UPT, UPT, UR44, 0x2200, URZ ;  /* 0x000022002c047890 */ /* 0x000fe2000fffe0ff */
[----:B------:R-:W-:Y:S05]  /*6800*/  UMOV UR51, UR36 ;  /* 0x0000002400337c82 */ /* 0x000fea0008000000 */
[----:B------:R-:W-:Y:S04]  /*6810*/  MOV R94, UR4 ;  /* 0x00000004005e7c02 */ /* 0x000fe80008000f00 */
[----:B------:R-:W-:Y:S01]  /*6820*/  R2UR UR48, R94 ;  /* 0x000000005e3072ca */ /* 0x000fe200000e0000 */
[----:B--2---:R-:W-:Y:S04]  /*6830*/  UIADD3 UR4, UP0, UPT, UR6, 0x680, URZ ;  /* 0x0000068006047890 */ /* 0x004fe8000ff1e0ff */
[----:B------:R-:W-:Y:S09]  /*6840*/  UIADD3.X UR5, UPT, UPT, URZ, UR7, URZ, UP0, !UPT ;  /* 0x00000007ff057290 */ /* 0x000ff200087fe4ff */
[----:B------:R2:W-:Y:S01]  /*6850*/  UTMASTG.3D [UR48], [UR4] ;  /* 0x00000030040073b5 */ /* 0x0005e20008010000 */
[----:B------:R0:W-:Y:S01]  /*6860*/  UTMACMDFLUSH ;  /* 0x00000000000079b7 */ /* 0x0001e20000000000 */
[----:B--2---:R-:W-:Y:S04]  /*6870*/  DEPBAR.LE SB0, 0x1 ;  /* 0x000080400000791a */ /* 0x004fe80000000000 */
.L_x_101:
[----:B------:R-:W-:Y:S05]  /*6880*/  BSYNC.RECONVERGENT B0 ;  /* 0x0000000000007941 */ /* 0x000fea0003800200 */
.L_x_100:
[----:B------:R-:W-:Y:S06]  /*6890*/  BAR.SYNC.DEFER_BLOCKING 0x1, 0x80 ;  /* 0x0042000000007b1d */ /* 0x000fec0000010000 */
[----:B------:R-:W2:Y:S01]  /*68a0*/  @P6 SYNCS.PHASECHK.TRANS64.TRYWAIT P0, [R109+URZ+0x30], R110 ;  /* 0x0000306e6d0065a7 */ /* 0x000ea200080011ff */
[----:B------:R-:W-:Y:S01]  /*68b0*/  BSSY B1, `(.L_x_102) ;  /* 0x0000020000017945 */ /* 0x000fe20003800000 */
[----:B--2---:R-:W-:Y:S03]  /*68c0*/  @P6 SEL R102, RZ, 0x1, !P0 ;  /* 0x00000001ff666807 */ /* 0x004fe60004000000 */
[----:B------:R-:W-:Y:S05]  /*68d0*/  @!P6 BRA `(.L_x_103) ;  /* 0x000000000074e947 */ /* 0x000fea0003800000 */
[----:B------:R-:W-:Y:S01]  /*68e0*/  ISETP.NE.AND P1, PT, R103, RZ, PT ;  /* 0x000000ff6700720c */ /* 0x000fe20003f25270 */
[----:B------:R-:W2:Y:S01]  /*68f0*/  S2R R0, SR_CgaCtaId ;  /* 0x0000000000007919 */ /* 0x000ea20000008800 */
[----:B------:R-:W-:Y:S01]  /*6900*/  ISETP.NE.AND P0, PT, R102, RZ, PT ;  /* 0x000000ff6600720c */ /* 0x000fe20003f05270 */
[----:B------:R-:W-:Y:S10]  /*6910*/  BSSY B0, `(.L_x_104) ;  /* 0x0000008000007945 */ /* 0x000ff40003800000 */
[----:B------:R-:W-:Y:S05]  /*6920*/  @P1 IMAD R2, R90, 0x1000, R71 ;  /* 0x000010005a021824 */ /* 0x000fea00078e0247 */
[----:B------:R-:W-:Y:S05]  /*6930*/  @P1 IADD3 R3, PT, PT, R2, UR44, RZ ;  /* 0x0000002c02031c10 */ /* 0x000fea000fffe0ff */
[----:B------:R-:W-:Y:S01]  /*6940*/  @P1 IMAD.IADD R3, R3, 0x1, R108 ;  /* 0x0000000103031824 */ /* 0x000fe200078e026c */
[----:B------:R-:W-:Y:S06]  /*6950*/  @P0 BRA `(.L_x_105) ;  /* 0x00000000000c0947 */ /* 0x000fec0003800000 */
[----:B------:R-:W-:Y:S04]  /*6960*/  SHF.L.U32 R4, R89, 0x1f, RZ ;  /* 0x0000001f59047819 */ /* 0x000fe800000006ff */
[----:B------:R-:W3:Y:S02]  /*6970*/  SYNCS.PHASECHK.TRANS64.TRYWAIT P0, [R109+URZ+0x30], R4 ;  /* 0x000030046d0075a7 */ /* 0x000ee400080011ff */
[----:B---3--:R-:W-:Y:S05]  /*6980*/  @!P0 BRA `(.L_x_106) ;  /* 0x0000001400988947 */ /* 0x008fea0003800000 */
.L_x_105:
[----:B------:R-:W-:Y:S05]  /*6990*/  BSYNC B0 ;  /* 0x0000000000007941 */ /* 0x000fea0003800000 */
.L_x_104:
[----:B------:R-:W-:Y:S01]  /*69a0*/  ISETP.NE.AND P0, PT, R103, RZ, PT ;  /* 0x000000ff6700720c */ /* 0x000fe20003f05270 */
[----:B---3--:R-:W-:Y:S02]  /*69b0*/  VIADD R109, R109, 0x40 ;  /* 0x000000406d6d7836 */ /* 0x008fe40000000000 */
[----:B------:R-:W-:Y:S03]  /*69c0*/  VIADD R90, R90, 0x1 ;  /* 0x000000015a5a7836 */ /* 0x000fe60000000000 */
[----:B--2---:R-:W-:Y:S07]  /*69d0*/  PRMT R0, R0, 0x654, R109 ;  /* 0x0000065400007816 */ /* 0x004fee000000006d */
[----:B------:R2:W3:Y:S04]  /*69e0*/  @P0 LDS.128 R72, [R2+UR44+0x200] ;  /* 0x0002002c02480984 */ /* 0x0004e80008000c00 */
[----:B------:R2:W4:Y:S01]  /*69f0*/  @P0 LDS.128 R76, [R3+0x210] ;  /* 0x00021000034c0984 */ /* 0x0005220000000c00 */
        /* <DEDUP_REMOVED lines=10> */
[----:B--23--:R-:W-:Y:S02]  /*6aa0*/  LOP3.LUT R89, R89, R0, RZ, 0x3c, !PT ;  /* 0x0000000059597212 */ /* 0x00cfe400078e3cff */
.L_x_103:
[----:B------:R-:W-:Y:S05]  /*6ab0*/  BSYNC B1 ;  /* 0x0000000000017941 */ /* 0x000fea0003800000 */
.L_x_102:
[----:B------:R-:W-:Y:S05]  /*6ac0*/  VIADD R0, R39, 0x40 ;  /* 0x0000004027007836 */ /* 0x000fea0000000000 */
[----:B------:R-:W-:Y:S04]  /*6ad0*/  SHF.R.U32.HI R0, RZ, 0x15, R0 ;  /* 0x00000015ff007819 */ /* 0x000fe80000011600 */
[----:B------:R-:W-:Y:S11]  /*6ae0*/  LOP3.LUT P0, RZ, R0, 0x3, R85, 0x48, !PT ;  /* 0x0000000300ff7812 */ /* 0x000ff60007804855 */
[----:B------:R-:W-:Y:S02]  /*6af0*/  @!UPT UIADD3 URZ, UPT, UPT, URZ, URZ, URZ ;  /* 0x000000fffffff290 */ /* 0x000fe4000fffe0ff */
[----:B------:R-:W-:Y:S05]  /*6b00*/  @!P0 BRA `(.L_x_107) ;  /* 0x0000000000408947 */ /* 0x000fea0003800000 */
[----:B------:R-:W2:Y:S01]  /*6b10*/  LDCU.64 UR8, c[0x4][0x70] ;  /* 0x01000e00ff0877ac */ /* 0x000ea20008000a00 */
[----:B------:R-:W-:Y:S01]  /*6b20*/  MOV R3, 0x0 ;  /* 0x0000000000037802 */ /* 0x000fe20000000f00 */
[----:B------:R-:W-:Y:S02]  /*6b30*/  HFMA2 R12, -RZ, RZ, 0, 5.9604644775390625e-08 ;  /* 0x00000001ff0c7431 */ /* 0x000fe400000001ff */
[----:B------:R-:W-:Y:S02]  /*6b40*/  IMAD.MOV.U32 R8, RZ, RZ, 0x192 ;  /* 0x00000192ff087424 */ /* 0x000fe400078e00ff */
[----:B------:R-:W-:Y:S01]  /*6b50*/  IMAD.MOV.U32 R13, RZ, RZ, RZ ;  /* 0x000000ffff0d7224 */ /* 0x000fe200078e00ff */
[----:B------:R-:W3:Y:S01]  /*6b60*/  LDCU.64 UR6, c[0x4][0x78] ;  /* 0x01000f00ff0677ac */ /* 0x000ee20008000a00 */
[----:B------:R-:W1:Y:S01]  /*6b70*/  LDC.64 R2, c[0x4][R3] ;  /* 0x0100000003027b82 */ /* 0x000e620000000a00 */
[----:B------:R-:W5:Y:S01]  /*6b80*/  LDCU.64 UR4, c[0x4][0x10] ;  /* 0x01000200ff0477ac */ /* 0x000f620008000a00 */
[----:B--2---:R-:W-:Y:S01]  /*6b90*/  MOV R5, UR9 ;  /* 0x0000000900057c02 */ /* 0x004fe20008000f00 */
[----:B------:R-:W-:Y:S01]  /*6ba0*/  IMAD.U32 R4, RZ, RZ, UR8 ;  /* 0x00000008ff047e24 */ /* 0x000fe2000f8e00ff */
[----:B---3--:R-:W-:Y:S01]  /*6bb0*/  MOV R7, UR7 ;  /* 0x0000000700077c02 */ /* 0x008fe20008000f00 */
[----:B------:R-:W-:Y:S01]  /*6bc0*/  IMAD.U32 R6, RZ, RZ, UR6 ;  /* 0x00000006ff067e24 */ /* 0x000fe2000f8e00ff */
[----:B-----5:R-:W-:Y:S01]  /*6bd0*/  MOV R11, UR5 ;  /* 0x00000005000b7c02 */ /* 0x020fe20008000f00 */
[----:B------:R-:W-:Y:S02]  /*6be0*/  IMAD.U32 R10, RZ, RZ, UR4 ;  /* 0x00000004ff0a7e24 */ /* 0x000fe4000f8e00ff */
[----:B------:R-:W-:Y:S07]  /*6bf0*/  LEPC R20, `(.L_x_107) ;  /* 0x000000001014794e */ /* 0x000fee0000000000 */
[----:B-1--4-:R-:W-:Y:S05]  /*6c00*/  CALL.ABS.NOINC R2 ;  /* 0x0000000002007343 */ /* 0x012fea0003c00000 */
.L_x_107:
[----:B------:R-:W-:Y:S01]  /*6c10*/  ISETP.NE.AND P0, PT, R95, RZ, PT ;  /* 0x000000ff5f00720c */ /* 0x000fe20003f05270 */
[----:B------:R-:W-:Y:S05]  /*6c20*/  WARPSYNC.ALL ;  /* 0x0000000000007948 */ /* 0x000fea0003800000 */
[----:B------:R-:W-:Y:S01]  /*6c30*/  R2UR UR4, R39 ;  /* 0x00000000270472ca */ /* 0x000fe200000e0000 */
[----:B------:R-:W2:Y:S01]  /*6c40*/  S2UR UR6, SR_CgaCtaId ;  /* 0x00000000000679c3 */ /* 0x000ea20000008800 */
[-C--:B------:R-:W-:Y:S01]  /*6c50*/  F2FP.F16.E5M2.UNPACK_B R42, R72.reuse ;  /* 0x00000048ff2a723e */ /* 0x080fe200020004ff */
[----:B------:R-:W-:Y:S01]  /*6c60*/  BSSY.RECONVERGENT B0, `(.L_x_108) ;  /* 0x000009c000007945 */ /* 0x000fe20003800200 */
[----:B------:R-:W-:Y:S02]  /*6c70*/  F2FP.F16.E5M2.UNPACK_B R72, R72.H1 ;  /* 0x00000048ff48723e */ /* 0x000fe400030004ff */
[-C--:B------:R-:W-:Y:S01]  /*6c80*/  F2FP.F16.E5M2.UNPACK_B R46, R73.reuse ;  /* 0x00000049ff2e723e */ /* 0x080fe200020004ff */
[--C-:B------:R-:W-:Y:S01]  /*6c90*/  HADD2.F32 R40, -RZ, R42.reuse.H0_H0 ;  /* 0x2000002aff287230 */ /* 0x100fe20000004100 */
[----:B------:R-:W-:Y:S01]  /*6ca0*/  F2FP.F16.E5M2.UNPACK_B R73, R73.H1 ;  /* 0x00000049ff49723e */ /* 0x000fe200030004ff */
[----:B------:R-:W-:Y:S01]  /*6cb0*/  HADD2.F32 R42, -RZ, R42.H1_H1 ;  /* 0x3000002aff2a7230 */ /* 0x000fe20000004100 */
[-C--:B------:R-:W-:Y:S01]  /*6cc0*/  F2FP.F16.E5M2.UNPACK_B R50, R74.reuse ;  /* 0x0000004aff32723e */ /* 0x080fe200020004ff */
[----:B------:R-:W-:Y:S01]  /*6cd0*/  HADD2.F32 R43, -RZ, R72.H0_H0 ;  /* 0x20000048ff2b7230 */ /* 0x000fe20000004100 */
[----:B------:R-:W-:Y:S01]  /*6ce0*/  F2FP.F16.E5M2.UNPACK_B R74, R74.H1 ;  /* 0x0000004aff4a723e */ /* 0x000fe200030004ff */
[----:B------:R-:W-:Y:S01]  /*6cf0*/  LDTM.16dp32bit_t0_t15.x32 R4, tmem[UR4+0x40] ;  /* 0x00004004000479ee */ /* 0x000fe20008a80000 */
[----:B------:R-:W3:Y:S01]  /*6d00*/  LDTM.16dp32bit_t16_t31.x32 R4, tmem[UR4+0x60] ;  /* 0x00006004000479ee */ /* 0x000ee20008aa0000 */
[----:B------:R-:W-:Y:S01]  /*6d10*/  NOP ;  /* 0x0000000000007918 */ /* 0x000fe20000000000 */
[--C-:B------:R-:W-:Y:S01]  /*6d20*/  HADD2.F32 R45, -RZ, R46.reuse.H0_H0 ;  /* 0x2000002eff2d7230 */ /* 0x100fe20000004100 */
[----:B------:R-:W-:Y:S01]  /*6d30*/  R2UR UR5, R100 ;  /* 0x00000000640572ca */ /* 0x000fe200000e0000 */
[----:B------:R-:W-:Y:S01]  /*6d40*/  HADD2.F32 R46, -RZ, R46.H1_H1 ;  /* 0x3000002eff2e7230 */ /* 0x000fe20000004100 */
[----:B------:R-:W-:Y:S01]  /*6d50*/  F2FP.F16.E5M2.UNPACK_B R54, R75 ;  /* 0x0000004bff36723e */ /* 0x000fe200020004ff */
[--C-:B------:R-:W-:Y:S01]  /*6d60*/  HADD2.F32 R49, -RZ, R50.reuse.H0_H0 ;  /* 0x20000032ff317230 */ /* 0x100fe20000004100 */
[----:B----4-:R-:W-:Y:S01]  /*6d70*/  F2FP.F16.E5M2.UNPACK_B R58, R76 ;  /* 0x0000004cff3a723e */ /* 0x010fe200020004ff */
[----:B------:R-:W-:Y:S01]  /*6d80*/  HADD2.F32 R50, -RZ, R50.H1_H1 ;  /* 0x30000032ff327230 */ /* 0x000fe20000004100 */
[----:B------:R-:W-:Y:S01]  /*6d90*/  F2FP.F16.E5M2.UNPACK_B R62, R77 ;  /* 0x0000004dff3e723e */ /* 0x000fe200020004ff */
[--C-:B------:R-:W-:Y:S01]  /*6da0*/  HADD2.F32 R53, -RZ, R54.reuse.H0_H0 ;  /* 0x20000036ff357230 */ /* 0x100fe20000004100 */
[----:B------:R-:W-:Y:S01]  /*6db0*/  F2FP.F16.E5M2.UNPACK_B R66, R78 ;  /* 0x0000004eff42723e */ /* 0x000fe200020004ff */
[----:B------:R-:W-:Y:S01]  /*6dc0*/  HADD2.F32 R54, -RZ, R54.H1_H1 ;  /* 0x30000036ff367230 */ /* 0x000fe20000004100 */
[----:B------:R-:W-:Y:S01]  /*6dd0*/  F2FP.F16.E5M2.UNPACK_B R69, R79 ;  /* 0x0000004fff45723e */ /* 0x000fe200020004ff */
[--C-:B------:R-:W-:Y:S01]  /*6de0*/  HADD2.F32 R57, -RZ, R58.reuse.H0_H0 ;  /* 0x2000003aff397230 */ /* 0x100fe20000004100 */
[----:B------:R-:W-:Y:S01]  /*6df0*/  F2FP.F16.E5M2.UNPACK_B R75, R75.H1 ;  /* 0x0000004bff4b723e */ /* 0x000fe200030004ff */
[----:B------:R-:W-:Y:S01]  /*6e00*/  UIADD3 UR4, UPT, UPT, UR5, 0xa0, URZ ;  /* 0x000000a005047890 */ /* 0x000fe2000fffe0ff */
[----:B------:R-:W-:Y:S01]  /*6e10*/  HADD2.F32 R59, -RZ, R58.H1_H1 ;  /* 0x3000003aff3b7230 */ /* 0x000fe20000004100 */
[----:B------:R-:W-:Y:S01]  /*6e20*/  F2FP.F16.E5M2.UNPACK_B R76, R76.H1 ;  /* 0x0000004cff4c723e */ /* 0x000fe200030004ff */
[--C-:B------:R-:W-:Y:S01]  /*6e30*/  HADD2.F32 R61, -RZ, R62.reuse.H0_H0 ;  /* 0x2000003eff3d7230 */ /* 0x100fe20000004100 */
[----:B------:R-:W-:Y:S01]  /*6e40*/  F2FP.F16.E5M2.UNPACK_B R77, R77.H1 ;  /* 0x0000004dff4d723e */ /* 0x000fe200030004ff */
[----:B------:R-:W-:Y:S01]  /*6e50*/  HADD2.F32 R62, -RZ, R62.H1_H1 ;  /* 0x3000003eff3e7230 */ /* 0x000fe20000004100 */
[----:B------:R-:W-:Y:S01]  /*6e60*/  F2FP.F16.E5M2.UNPACK_B R78, R78.H1 ;  /* 0x0000004eff4e723e */ /* 0x000fe200030004ff */
[--C-:B------:R-:W-:Y:S01]  /*6e70*/  HADD2.F32 R65, -RZ, R66.reuse.H0_H0 ;  /* 0x20000042ff417230 */ /* 0x100fe20000004100 */
[----:B--2---:R-:W-:Y:S01]  /*6e80*/  UPRMT UR4, UR6, 0x654, UR4 ;  /* 0x0000065406047896 */ /* 0x004fe20008000004 */
        /* <DEDUP_REMOVED lines=8> */
[----:B------:R-:W-:Y:S01]  /*6f10*/  SYNCS.ARRIVE.TRANS64.RED.A1T0 RZ, [UR4], RZ ;  /* 0x000000ffffff79a7 */ /* 0x000fe20008100404 */
        /* <DEDUP_REMOVED lines=15> */
[--C-:B------:R-:W-:Y:S02]  /*7010*/  HADD2.F32 R47, -RZ, R73.reuse.H0_H0 ;  /* 0x20000049ff2f7230 */ /* 0x100fe40000004100 */
[C---:B------:R-:W-:Y:S01]  /*7020*/  FMUL R10, R38.reuse, R10 ;  /* 0x0000000a260a7220 */ /* 0x040fe20000400000 */
[C---:B------:R-:W-:Y:S01]  /*7030*/  FFMA R6, R41.reuse, R43, R6 ;  /* 0x0000002b29067223 */ /* 0x040fe20000000006 */
[----:B------:R-:W-:Y:S02]  /*7040*/  HADD2.F32 R48, -RZ, R73.H1_H1 ;  /* 0x30000049ff307230 */ /* 0x000fe40000004100 */
[C---:B------:R-:W-:Y:S01]  /*7050*/  FFMA R7, R41.reuse, R44, R7 ;  /* 0x0000002c29077223 */ /* 0x040fe20000000007 */
[C---:B------:R-:W-:Y:S01]  /*7060*/  FFMA R8, R41.reuse, R45, R8 ;  /* 0x0000002d29087223 */ /* 0x040fe20000000008 */
[C---:B------:R-:W-:Y:S01]  /*7070*/  FFMA R9, R41.reuse, R46, R9 ;  /* 0x0000002e29097223 */ /* 0x040fe20000000009 */
[----:B------:R-:W-:Y:S01]  /*7080*/  FFMA R10, R41, R47, R10 ;  /* 0x0000002f290a7223 */ /* 0x000fe2000000000a */
[----:B------:R-:W-:Y:S01]  /*7090*/  HADD2.F32 R43, -RZ, R69.H0_H0 ;  /* 0x20000045ff2b7230 */ /* 0x000fe20000004100 */
[----:B-1----:R-:W-:Y:S01]  /*70a0*/  F2FP.SATFINITE.E5M2.F32.PACK_AB_MERGE_C R96, R7, R6, RZ ;  /* 0x000000060760723e */ /* 0x002fe200048060ff */
[C---:B------:R-:W-:Y:S01]  /*70b0*/  FMUL R11, R38.reuse, R11 ;  /* 0x0000000b260b7220 */ /* 0x040fe20000400000 */
[--C-:B------:R-:W-:Y:S02]  /*70c0*/  HADD2.F32 R51, -RZ, R74.reuse.H0_H0 ;  /* 0x2000004aff337230 */ /* 0x100fe40000004100 */
[C---:B------:R-:W-:Y:S01]  /*70d0*/  FMUL R14, R38.reuse, R14 ;  /* 0x0000000e260e7220 */ /* 0x040fe20000400000 */
[----:B------:R-:W-:Y:S01]  /*70e0*/  HADD2.F32 R52, -RZ, R74.H1_H1 ;  /* 0x3000004aff347230 */ /* 0x000fe20000004100 */
[----:B------:R-:W-:Y:S01]  /*70f0*/  F2FP.SATFINITE.E5M2.F32.PACK_AB_MERGE_C R96, R5, R4, R96 ;  /* 0x000000040560723e */ /* 0x000fe20004806060 */
[C---:B------:R-:W-:Y:S01]  /*7100*/  FFMA R11, R41.reuse, R48, R11 ;  /* 0x00000030290b7223 */ /* 0x040fe2000000000b */
[C---:B------:R-:W-:Y:S01]  /*7110*/  FFMA R12, R41.reuse, R49, R12 ;  /* 0x00000031290c7223 */ /* 0x040fe2000000000c */
[C---:B------:R-:W-:Y:S01]  /*7120*/  FFMA R13, R41.reuse, R50, R13 ;  /* 0x00000032290d7223 */ /* 0x040fe2000000000d */
[----:B------:R-:W-:Y:S01]  /*7130*/  FFMA R14, R41, R51, R14 ;  /* 0x00000033290e7223 */ /* 0x000fe2000000000e */
[C---:B------:R-:W-:Y:S01]  /*7140*/  FMUL R15, R38.reuse, R15 ;  /* 0x0000000f260f7220 */ /* 0x040fe20000400000 */
[----:B------:R-:W-:Y:S01]  /*7150*/  F2FP.F16.E5M2.UNPACK_B R79, R79.H1 ;  /* 0x0000004fff4f723e */ /* 0x000fe200030004ff */
[--C-:B------:R-:W-:Y:S01]  /*7160*/  HADD2.F32 R55, -RZ, R75.reuse.H0_H0 ;  /* 0x2000004bff377230 */ /* 0x100fe20000004100 */
[----:B------:R-:W-:Y:S01]  /*7170*/  F2FP.SATFINITE.E5M2.F32.PACK_AB_MERGE_C R97, R11, R10, RZ ;  /* 0x0000000a0b61723e */ /* 0x000fe200048060ff */
[C---:B------:R-:W-:Y:S01]  /*7180*/  FFMA R15, R41.reuse, R52, R15 ;  /* 0x00000034290f7223 */ /* 0x040fe2000000000f */
[C---:B------:R-:W-:Y:S01]  /*7190*/  FFMA R16, R41.reuse, R53, R16 ;  /* 0x0000003529107223 */ /* 0x040fe20000000010 */
[----:B------:R-:W-:Y:S01]  /*71a0*/  FFMA R17, R41, R54, R17 ;  /* 0x0000003629117223 */ /* 0x000fe20000000011 */
[----:B------:R-:W-:Y:S01]  /*71b0*/  F2FP.SATFINITE.E5M2.F32.PACK_AB_MERGE_C R97, R9, R8, R97 ;  /* 0x000000080961723e */ /* 0x000fe20004806061 */
[----:B------:R-:W-:Y:S01]  /*71c0*/  HADD2.F32 R56, -RZ, R75.H1_H1 ;  /* 0x3000004bff387230 */ /* 0x000fe20000004100 */
[----:B------:R-:W-:Y:S01]  /*71d0*/  F2FP.SATFINITE.E5M2.F32.PACK_AB_MERGE_C R98, R15, R14, RZ ;  /* 0x0000000e0f62723e */ /* 0x000fe200048060ff */
[C---:B------:R-:W-:Y:S01]  /*71e0*/  FMUL R18, R38.reuse, R18 ;  /* 0x0000001226127220 */ /* 0x040fe20000400000 */
[C---:B------:R-:W-:Y:S01]  /*71f0*/  FMUL R19, R38.reuse, R19 ;  /* 0x0000001326137220 */ /* 0x040fe20000400000 */
[--C-:B------:R-:W-:Y:S02]  /*7200*/  HADD2.F32 R58, -RZ, R76.reuse.H0_H0 ;  /* 0x2000004cff3a7230 */ /* 0x100fe40000004100 */
[C---:B------:R-:W-:Y:S01]  /*7210*/  FMUL R3, R38.reuse, R22 ;  /* 0x0000001626037220 */ /* 0x040fe20000400000 */
[C---:B------:R-:W-:Y:S01]  /*7220*/  FFMA R18, R41.reuse, R55, R18 ;  /* 0x0000003729127223 */ /* 0x040fe20000000012 */
[----:B------:R-:W-:Y:S02]  /*7230*/  HADD2.F32 R60, -RZ, R76.H1_H1 ;  /* 0x3000004cff3c7230 */ /* 0x000fe40000004100 */
        /* <DEDUP_REMOVED lines=42> */
[----:B------:R-:W-:Y:S03]  /*74e0*/  IADD3 R70, PT, PT, R36, 0x1, RZ ;  /* 0x0000000124467810 */ /* 0x000fe60007ffe0ff */
        /* <DEDUP_REMOVED lines=10> */
[----:B------:R-:W-:Y:S02]  /*7590*/  UIADD3 UR9, UPT, UPT, UR49, 0x40, URZ ;  /* 0x0000004031097890 */ /* 0x000fe4000fffe0ff */
[----:B------:R-:W-:Y:S01]  /*75a0*/  UIADD3 UR8, UPT, UPT, UR44, 0x3200, URZ ;  /* 0x000032002c087890 */ /* 0x000fe2000fffe0ff */
[----:B------:R-:W-:Y:S01]  /*75b0*/  UMOV UR10, UR50 ;  /* 0x00000032000a7c82 */ /* 0x000fe20008000000 */
[----:B------:R-:W-:Y:S01]  /*75c0*/  UMOV UR11, UR36 ;  /* 0x00000024000b7c82 */ /* 0x000fe20008000000 */
[----:B--2---:R-:W-:Y:S04]  /*75d0*/  UIADD3 UR4, UP0, UPT, UR6, 0x680, URZ ;  /* 0x0000068006047890 */ /* 0x004fe8000ff1e0ff */
[----:B------:R-:W-:Y:S09]  /*75e0*/  UIADD3.X UR5, UPT, UPT, URZ, UR7, URZ, UP0, !UPT ;  /* 0x00000007ff057290 */ /* 0x000ff200087fe4ff */
[----:B------:R2:W-:Y:S01]  /*75f0*/  UTMASTG.3D [UR8], [UR4] ;  /* 0x00000008040073b5 */ /* 0x0005e20008010000 */
[----:B------:R0:W-:Y:S01]  /*7600*/  UTMACMDFLUSH ;  /* 0x00000000000079b7 */ /* 0x0001e20000000000 */
[----:B--2---:R-:W-:Y:S04]  /*7610*/  DEPBAR.LE SB0, 0x1 ;  /* 0x000080400000791a */ /* 0x004fe80000000000 */
.L_x_109:
[----:B------:R-:W-:Y:S05]  /*7620*/  BSYNC.RECONVERGENT B0 ;  /* 0x0000000000007941 */ /* 0x000fea0003800200 */
.L_x_108:
[----:B------:R-:W-:Y:S01]  /*7630*/  BAR.SYNC.DEFER_BLOCKING 0x1, 0x80 ;  /* 0x0042000000007b1d */ /* 0x000fe20000010000 */
[----:B------:R-:W-:Y:S01]  /*7640*/  ISETP.NE.AND P0, PT, R87, 0x2, PT ;  /* 0x000000025700780c */ /* 0x000fe20003f05270 */
[----:B------:R-:W-:Y:S01]  /*7650*/  UISETP.NE.AND UP0, UPT, UR45, URZ, UPT ;  /* 0x000000ff2d00728c */ /* 0x000fe2000bf05270 */
[----:B------:R-:W-:Y:S01]  /*7660*/  ISETP.NE.AND P1, PT, R70, 0x4, PT ;  /* 0x000000044600780c */ /* 0x000fe20003f25270 */
[----:B------:R-:W-:Y:S01]  /*7670*/  UIADD3 UR30, UPT, UPT, UR37, UR59, URZ ;  /* 0x0000003b251e7290 */ /* 0x000fe2000fffe0ff */
[----:B------:R-:W-:Y:S01]  /*7680*/  SEL R0, RZ, 0x1, P0 ;  /* 0x00000001ff007807 */ /* 0x000fe20000000000 */
[----:B------:R-:W-:Y:S01]  /*7690*/  UIADD3 UR20, UPT, UPT, UR38, UR62, URZ ;  /* 0x0000003e26147290 */ /* 0x000fe2000fffe0ff */
[----:B------:R-:W-:Y:S02]  /*76a0*/  SEL R3, RZ, 0x1, P1 ;  /* 0x00000001ff037807 */ /* 0x000fe40000800000 */
[----:B------:R-:W-:Y:S02]  /*76b0*/  LOP3.LUT R91, R91, R0, RZ, 0x3c, !PT ;  /* 0x000000005b5b7212 */ /* 0x000fe400078e3cff */
[----:B------:R-:W-:Y:S02]  /*76c0*/  LOP3.LUT R92, R92, R3, RZ, 0x3c, !PT ;  /* 0x000000035c5c7212 */ /* 0x000fe400078e3cff */
[----:B------:R-:W-:Y:S02]  /*76d0*/  SEL R87, R87, RZ, P0 ;  /* 0x000000ff57577207 */ /* 0x000fe40000000000 */
[----:B------:R-:W-:Y:S01]  /*76e0*/  SEL R36, R70, RZ, P1 ;  /* 0x000000ff46247207 */ /* 0x000fe20000800000 */
[----:B------:R-:W-:Y:S01]  /*76f0*/  UMOV UR36, UR58 ;  /* 0x0000003a00247c82 */ /* 0x000fe20008000000 */
[----:B------:R-:W-:Y:S05]  /*7700*/  BRA.U UP0, `(.L_x_110) ;  /* 0xffffffd500987547 */ /* 0x000fea000b83ffff */
[----:B------:R-:W-:Y:S05]  /*7710*/  EXIT ;  /* 0x000000000000794d */ /* 0x000fea0003800000 */
.L_x_24:
[----:B-1----:R1:W3:Y:S02]  /*7720*/  SYNCS.PHASECHK.TRANS64.TRYWAIT P0, [R0+URZ+0xd0], R3 ;  /* 0x0000d003000075a7 */ /* 0x0022e400080011ff */
[----:B---3--:R-:W-:Y:S05]  /*7730*/  @!P0 NANOSLEEP.SYNCS 0x989680 ;  /* 0x009896800000895d */ /* 0x008fea0003900000 */
[----:B------:R-:W3:Y:S02]  /*7740*/  @!P0 SYNCS.PHASECHK.TRANS64 P0, [R0+URZ+0xd0], R3 ;  /* 0x0000d003000085a7 */ /* 0x000ee400080010ff */
[----:B---3--:R-:W-:Y:S05]  /*7750*/  @!P0 BRA `(.L_x_24) ;  /* 0xfffffffc00f08947 */ /* 0x008fea000383ffff */
[----:B------:R-:W-:Y:S05]  /*7760*/  BRA `(.L_x_111) ;  /* 0xffffffa0002c7947 */ /* 0x000fea000383ffff */
.L_x_27:
[----:B-1----:R-:W-:-:S07]  /*7770*/  MOV R0, UR33 ;  /* 0x0000002100007c02 */ /* 0x002fce0008000f00 */
.L_x_112:
[----:B-1----:R1:W3:Y:S02]  /*7780*/  SYNCS.PHASECHK.TRANS64.TRYWAIT P0, [R0+URZ+0x18], R3 ;  /* 0x00001803000075a7 */ /* 0x0022e400080011ff */
[----:B---3--:R-:W-:Y:S05]  /*7790*/  @!P0 NANOSLEEP.SYNCS 0x989680 ;  /* 0x009896800000895d */ /* 0x008fea0003900000 */
[----:B------:R-:W3:Y:S02]  /*77a0*/  @!P0 SYNCS.PHASECHK.TRANS64 P0, [R0+URZ+0x18], R3 ;  /* 0x00001803000085a7 */ /* 0x000ee400080010ff */
[----:B---3--:R-:W-:Y:S05]  /*77b0*/  @!P0 BRA `(.L_x_112) ;  /* 0xfffffffc00f08947 */ /* 0x008fea000383ffff */
[----:B------:R-:W-:Y:S05]  /*77c0*/  BRA `(.L_x_26) ;  /* 0xffffffa0006c7947 */ /* 0x000fea000383ffff */
.L_x_34:
[----:B-1----:R-:W-:-:S07]  /*77d0*/  MOV R0, UR9 ;  /* 0x0000000900007c02 */ /* 0x002fce0008000f00 */
.L_x_113:
[----:B-1----:R1:W3:Y:S02]  /*77e0*/  SYNCS.PHASECHK.TRANS64.TRYWAIT P0, [R0+URZ+0x18], R3 ;  /* 0x00001803000075a7 */ /* 0x0022e400080011ff */
[----:B---3--:R-:W-:Y:S05]  /*77f0*/  @!P0 NANOSLEEP.SYNCS 0x989680 ;  /* 0x009896800000895d */ /* 0x008fea0003900000 */
[----:B------:R-:W3:Y:S02]  /*7800*/  @!P0 SYNCS.PHASECHK.TRANS64 P0, [R0+URZ+0x18], R3 ;  /* 0x00001803000085a7 */ /* 0x000ee400080010ff */
[----:B---3--:R-:W-:Y:S05]  /*7810*/  @!P0 BRA `(.L_x_113) ;  /* 0xfffffffc00f08947 */ /* 0x008fea000383ffff */
[----:B------:R-:W-:Y:S05]  /*7820*/  BRA `(.L_x_33) ;  /* 0xffffffa400287947 */ /* 0x000fea000383ffff */
.L_x_39:
[----:B-1----:R1:W3:Y:S02]  /*7830*/  SYNCS.PHASECHK.TRANS64.TRYWAIT P0, [R3+URZ+0x60], R0 ;  /* 0x00006000030075a7 */ /* 0x0022e400080011ff */
[----:B---3--:R-:W-:Y:S05]  /*7840*/  @!P0 NANOSLEEP.SYNCS 0x989680 ;  /* 0x009896800000895d */ /* 0x008fea0003900000 */
[----:B------:R-:W3:Y:S02]  /*7850*/  @!P0 SYNCS.PHASECHK.TRANS64 P0, [R3+URZ+0x60], R0 ;  /* 0x00006000030085a7 */ /* 0x000ee400080010ff */
[----:B---3--:R-:W-:Y:S05]  /*7860*/  @!P0 BRA `(.L_x_39) ;  /* 0xfffffffc00f08947 */ /* 0x008fea000383ffff */
[----:B------:R-:W-:Y:S05]  /*7870*/  BRA `(.L_x_114) ;  /* 0xffffffa400c87947 */ /* 0x000fea000383ffff */
.L_x_43:
[----:B-1----:R-:W-:-:S07]  /*7880*/  MOV R0, UR4 ;  /* 0x0000000400007c02 */ /* 0x002fce0008000f00 */
.L_x_115:
[----:B-1----:R1:W3:Y:S02]  /*7890*/  SYNCS.PHASECHK.TRANS64.TRYWAIT P0, [R0+URZ], R3 ;  /* 0x00000003000075a7 */ /* 0x0022e400080011ff */
[----:B---3--:R-:W-:Y:S05]  /*78a0*/  @!P0 NANOSLEEP.SYNCS 0x989680 ;  /* 0x009896800000895d */ /* 0x008fea0003900000 */
[----:B------:R-:W3:Y:S02]  /*78b0*/  @!P0 SYNCS.PHASECHK.TRANS64 P0, [R0+URZ], R3 ;  /* 0x00000003000085a7 */ /* 0x000ee400080010ff */
[----:B---3--:R-:W-:Y:S05]  /*78c0*/  @!P0 BRA `(.L_x_115) ;  /* 0xfffffffc00f08947 */ /* 0x008fea000383ffff */
[----:B------:R-:W-:Y:S05]  /*78d0*/  BRA `(.L_x_116) ;  /* 0xffffffac006c7947 */ /* 0x000fea000383ffff */
.L_x_44:
[----:B------:R-:W-:-:S07]  /*78e0*/  MOV R0, UR5 ;  /* 0x0000000500007c02 */ /* 0x000fce0008000f00 */
.L_x_117:
[----:B-1----:R1:W3:Y:S02]  /*78f0*/  SYNCS.PHASECHK.TRANS64.TRYWAIT P0, [R0+URZ], R3 ;  /* 0x00000003000075a7 */ /* 0x0022e400080011ff */
[----:B---3--:R-:W-:Y:S05]  /*7900*/  @!P0 NANOSLEEP.SYNCS 0x989680 ;  /* 0x009896800000895d */ /* 0x008fea0003900000 */
[----:B------:R-:W3:Y:S02]  /*7910*/  @!P0 SYNCS.PHASECHK.TRANS64 P0, [R0+URZ], R3 ;  /* 0x00000003000085a7 */ /* 0x000ee400080010ff */
[----:B---3--:R-:W-:Y:S05]  /*7920*/  @!P0 BRA `(.L_x_117) ;  /* 0xfffffffc00f08947 */ /* 0x008fea000383ffff */
[----:B------:R-:W-:Y:S05]  /*7930*/  BRA `(.L_x_118) ;  /* 0xffffffac00787947 */ /* 0x000fea000383ffff */
.L_x_47:
[----:B--2---:R2:W3:Y:S02]  /*7940*/  SYNCS.PHASECHK.TRANS64.TRYWAIT P0, [R2+URZ+0xc0], R5 ;  /* 0x0000c005020075a7 */ /* 0x0044e400080011ff */
[----:B---3--:R-:W-:Y:S05]  /*7950*/  @!P0 NANOSLEEP.SYNCS 0x989680 ;  /* 0x009896800000895d */ /* 0x008fea0003900000 */
[----:B------:R-:W3:Y:S02]  /*7960*/  @!P0 SYNCS.PHASECHK.TRANS64 P0, [R2+URZ+0xc0], R5 ;  /* 0x0000c005020085a7 */ /* 0x000ee400080010ff */
[----:B---3--:R-:W-:Y:S05]  /*7970*/  @!P0 BRA `(.L_x_47) ;  /* 0xfffffffc00f08947 */ /* 0x008fea000383ffff */
[----:B------:R-:W-:Y:S05]  /*7980*/  BRA `(.L_x_119) ;  /* 0xffffffac00dc7947 */ /* 0x000fea000383ffff */
.L_x_48:
[----:B------:R-:W-:-:S07]  /*7990*/  MOV R2, UR4 ;  /* 0x0000000400027c02 */ /* 0x000fce0008000f00 */
.L_x_120:
[----:B--2---:R2:W3:Y:S02]  /*79a0*/  SYNCS.PHASECHK.TRANS64.TRYWAIT P0, [R2+URZ+0x70], R5 ;  /* 0x00007005020075a7 */ /* 0x0044e400080011ff */
[----:B---3--:R-:W-:Y:S05]  /*79b0*/  @!P0 NANOSLEEP.SYNCS 0x989680 ;  /* 0x009896800000895d */ /* 0x008fea0003900000 */
[----:B------:R-:W3:Y:S02]  /*79c0*/  @!P0 SYNCS.PHASECHK.TRANS64 P0, [R2+URZ+0x70], R5 ;  /* 0x00007005020085a7 */ /* 0x000ee400080010ff */
[----:B---3--:R-:W-:Y:S05]  /*79d0*/  @!P0 BRA `(.L_x_120) ;  /* 0xfffffffc00f08947 */ /* 0x008fea000383ffff */
[----:B------:R-:W-:Y:S05]  /*79e0*/  BRA `(.L_x_121) ;  /* 0xffffffac00ec7947 */ /* 0x000fea000383ffff */
.L_x_49:
[----:B--2---:R2:W3:Y:S02]  /*79f0*/  SYNCS.PHASECHK.TRANS64.TRYWAIT P1, [R2+URZ+0x60], R5 ;  /* 0x00006005020075a7 */ /* 0x0044e400080211ff */
[----:B---3--:R-:W-:Y:S05]  /*7a00*/  @!P1 NANOSLEEP.SYNCS 0x989680 ;  /* 0x009896800000995d */ /* 0x008fea0003900000 */
[----:B------:R-:W3:Y:S02]  /*7a10*/  @!P1 SYNCS.PHASECHK.TRANS64 P1, [R2+URZ+0x60], R5 ;  /* 0x00006005020095a7 */ /* 0x000ee400080210ff */
[----:B---3--:R-:W-:Y:S05]  /*7a20*/  @!P1 BRA `(.L_x_49) ;  /* 0xfffffffc00f09947 */ /* 0x008fea000383ffff */
[----:B------:R-:W-:Y:S05]  /*7a30*/  BRA `(.L_x_122) ;  /* 0xffffffb0001c7947 */ /* 0x000fea000383ffff */
.L_x_52:
[----:B------:R-:W-:-:S07]  /*7a40*/  MOV R0, UR4 ;  /* 0x0000000400007c02 */ /* 0x000fce0008000f00 */
.L_x_123:
[----:B--2---:R2:W3:Y:S02]  /*7a50*/  SYNCS.PHASECHK.TRANS64.TRYWAIT P0, [R0+URZ+0x70], R3 ;  /* 0x00007003000075a7 */ /* 0x0044e400080011ff */
[----:B---3--:R-:W-:Y:S05]  /*7a60*/  @!P0 NANOSLEEP.SYNCS 0x989680 ;  /* 0x009896800000895d */ /* 0x008fea0003900000 */
[----:B------:R-:W3:Y:S02]  /*7a70*/  @!P0 SYNCS.PHASECHK.TRANS64 P0, [R0+URZ+0x70], R3 ;  /* 0x00007003000085a7 */ /* 0x000ee400080010ff */
[----:B---3--:R-:W-:Y:S05]  /*7a80*/  @!P0 BRA `(.L_x_123) ;  /* 0xfffffffc00f08947 */ /* 0x008fea000383ffff */
[----:B------:R-:W-:Y:S05]  /*7a90*/  BRA `(.L_x_51) ;  /* 0xffffffb000707947 */ /* 0x000fea000383ffff */
.L_x_59:
[----:B-1----:R1:W2:Y:S02]  /*7aa0*/  SYNCS.PHASECHK.TRANS64.TRYWAIT P1, [R0+URZ+0x60], R5 ;  /* 0x00006005000075a7 */ /* 0x0022a400080211ff */
[----:B--2---:R-:W-:Y:S05]  /*7ab0*/  @!P1 NANOSLEEP.SYNCS 0x989680 ;  /* 0x009896800000995d */ /* 0x004fea0003900000 */
[----:B------:R-:W2:Y:S02]  /*7ac0*/  @!P1 SYNCS.PHASECHK.TRANS64 P1, [R0+URZ+0x60], R5 ;  /* 0x00006005000095a7 */ /* 0x000ea400080210ff */
[----:B--2---:R-:W-:Y:S05]  /*7ad0*/  @!P1 BRA `(.L_x_59) ;  /* 0xfffffffc00f09947 */ /* 0x004fea000383ffff */
[----:B------:R-:W-:Y:S05]  /*7ae0*/  BRA `(.L_x_124) ;  /* 0xffffffb400d87947 */ /* 0x000fea000383ffff */
.L_x_60:
[----:B------:R-:W-:-:S07]  /*7af0*/  MOV R3, UR23 ;  /* 0x0000001700037c02 */ /* 0x000fce0008000f00 */
.L_x_125:
[----:B-1----:R1:W2:Y:S02]  /*7b00*/  SYNCS.PHASECHK.TRANS64.TRYWAIT P0, [R3+URZ+0xa0], R0 ;  /* 0x0000a000030075a7 */ /* 0x0022a400080011ff */
[----:B--2---:R-:W-:Y:S05]  /*7b10*/  @!P0 NANOSLEEP.SYNCS 0x989680 ;  /* 0x009896800000895d */ /* 0x004fea0003900000 */
[----:B------:R-:W2:Y:S02]  /*7b20*/  @!P0 SYNCS.PHASECHK.TRANS64 P0, [R3+URZ+0xa0], R0 ;  /* 0x0000a000030085a7 */ /* 0x000ea400080010ff */
[----:B--2---:R-:W-:Y:S05]  /*7b30*/  @!P0 BRA `(.L_x_125) ;  /* 0xfffffffc00f08947 */ /* 0x004fea000383ffff */
[----:B------:R-:W-:Y:S05]  /*7b40*/  BRA `(.L_x_126) ;  /* 0xffffffb800287947 */ /* 0x000fea000383ffff */
.L_x_63:
[----:B------:R-:W-:Y:S07]  /*7b50*/  MOV R0, UR5 ;  /* 0x0000000500007c02 */ /* 0x000fee0008000f00 */
.L_x_127:
[----:B-1----:R1:W2:Y:S02]  /*7b60*/  SYNCS.PHASECHK.TRANS64.TRYWAIT P0, [R0+URZ], R3 ;  /* 0x00000003000075a7 */ /* 0x0022a400080011ff */
[----:B--2---:R-:W-:Y:S05]  /*7b70*/  @!P0 NANOSLEEP.SYNCS 0x989680 ;  /* 0x009896800000895d */ /* 0x004fea0003900000 */
[----:B------:R-:W2:Y:S02]  /*7b80*/  @!P0 SYNCS.PHASECHK.TRANS64 P0, [R0+URZ], R3 ;  /* 0x00000003000085a7 */ /* 0x000ea400080010ff */
[----:B--2---:R-:W-:Y:S05]  /*7b90*/  @!P0 BRA `(.L_x_127) ;  /* 0xfffffffc00f08947 */ /* 0x004fea000383ffff */
[----:B------:R-:W-:Y:S05]  /*7ba0*/  BRA `(.L_x_62) ;  /* 0xffffffb800447947 */ /* 0x000fea000383ffff */
.L_x_66:
[----:B------:R-:W-:-:S07]  /*7bb0*/  MOV R0, UR4 ;  /* 0x0000000400007c02 */ /* 0x000fce0008000f00 */
.L_x_128:
[----:B--2---:R2:W4:Y:S02]  /*7bc0*/  SYNCS.PHASECHK.TRANS64.TRYWAIT P0, [R0+URZ], R3 ;  /* 0x00000003000075a7 */ /* 0x00452400080011ff */
[----:B----4-:R-:W-:Y:S05]  /*7bd0*/  @!P0 NANOSLEEP.SYNCS 0x989680 ;  /* 0x009896800000895d */ /* 0x010fea0003900000 */
[----:B------:R-:W4:Y:S02]  /*7be0*/  @!P0 SYNCS.PHASECHK.TRANS64 P0, [R0+URZ], R3 ;  /* 0x00000003000085a7 */ /* 0x000f2400080010ff */
[----:B----4-:R-:W-:Y:S05]  /*7bf0*/  @!P0 BRA `(.L_x_128) ;  /* 0xfffffffc00f08947 */ /* 0x010fea000383ffff */
[----:B------:R-:W-:Y:S05]  /*7c00*/  BRA `(.L_x_129) ;  /* 0xffffffb800f87947 */ /* 0x000fea000383ffff */
.L_x_67:
[----:B------:R-:W-:-:S07]  /*7c10*/  MOV R0, UR5 ;  /* 0x0000000500007c02 */ /* 0x000fce0008000f00 */
.L_x_130:
[----:B-1----:R1:W2:Y:S02]  /*7c20*/  SYNCS.PHASECHK.TRANS64.TRYWAIT P0, [R0+URZ], R3 ;  /* 0x00000003000075a7 */ /* 0x0022a400080011ff */
[----:B--2---:R-:W-:Y:S05]  /*7c30*/  @!P0 NANOSLEEP.SYNCS 0x989680 ;  /* 0x009896800000895d */ /* 0x004fea0003900000 */
[----:B------:R-:W2:Y:S02]  /*7c40*/  @!P0 SYNCS.PHASECHK.TRANS64 P0, [R0+URZ], R3 ;  /* 0x00000003000085a7 */ /* 0x000ea400080010ff */
[----:B--2---:R-:W-:Y:S05]  /*7c50*/  @!P0 BRA `(.L_x_130) ;  /* 0xfffffffc00f08947 */ /* 0x004fea000383ffff */
[----:B------:R-:W-:Y:S05]  /*7c60*/  BRA `(.L_x_131) ;  /* 0xffffffbc00047947 */ /* 0x000fea000383ffff */
.L_x_68:
[----:B------:R-:W-:-:S07]  /*7c70*/  MOV R0, UR5 ;  /* 0x0000000500007c02 */ /* 0x000fce0008000f00 */
.L_x_132:
[----:B-1----:R1:W2:Y:S02]  /*7c80*/  SYNCS.PHASECHK.TRANS64.TRYWAIT P0, [R0+URZ], R3 ;  /* 0x00000003000075a7 */ /* 0x0022a400080011ff */
[----:B--2---:R-:W-:Y:S05]  /*7c90*/  @!P0 NANOSLEEP.SYNCS 0x989680 ;  /* 0x009896800000895d */ /* 0x004fea0003900000 */
[----:B------:R-:W2:Y:S02]  /*7ca0*/  @!P0 SYNCS.PHASECHK.TRANS64 P0, [R0+URZ], R3 ;  /* 0x00000003000085a7 */ /* 0x000ea400080010ff */
[----:B--2---:R-:W-:Y:S05]  /*7cb0*/  @!P0 BRA `(.L_x_132) ;  /* 0xfffffffc00f08947 */ /* 0x004fea000383ffff */
[----:B------:R-:W-:Y:S05]  /*7cc0*/  BRA `(.L_x_133) ;  /* 0xffffffbc00107947 */ /* 0x000fea000383ffff */
.L_x_69:
[----:B------:R-:W-:-:S07]  /*7cd0*/  MOV R0, UR4 ;  /* 0x0000000400007c02 */ /* 0x000fce0008000f00 */
.L_x_134:
[----:B-1----:R1:W2:Y:S02]  /*7ce0*/  SYNCS.PHASECHK.TRANS64.TRYWAIT P0, [R0+URZ], R3 ;  /* 0x00000003000075a7 */ /* 0x0022a400080011ff */
[----:B--2---:R-:W-:Y:S05]  /*7cf0*/  @!P0 NANOSLEEP.SYNCS 0x989680 ;  /* 0x009896800000895d */ /* 0x004fea0003900000 */
[----:B------:R-:W2:Y:S02]  /*7d00*/  @!P0 SYNCS.PHASECHK.TRANS64 P0, [R0+URZ], R3 ;  /* 0x00000003000085a7 */ /* 0x000ea400080010ff */
[----:B--2---:R-:W-:Y:S05]  /*7d10*/  @!P0 BRA `(.L_x_134) ;  /* 0xfffffffc00f08947 */ /* 0x004fea000383ffff */
[----:B------:R-:W-:Y:S05]  /*7d20*/  BRA `(.L_x_135) ;  /* 0xffffffbc001c7947 */ /* 0x000fea000383ffff */
.L_x_74:
[----:B-1----:R1:W2:Y:S02]  /*7d30*/  SYNCS.PHASECHK.TRANS64.TRYWAIT P0, [R8+URZ+0x60], R5 ;  /* 0x00006005080075a7 */ /* 0x0022a400080011ff */
[----:B--2---:R-:W-:Y:S05]  /*7d40*/  @!P0 NANOSLEEP.SYNCS 0x989680 ;  /* 0x009896800000895d */ /* 0x004fea0003900000 */
[----:B------:R-:W2:Y:S02]  /*7d50*/  @!P0 SYNCS.PHASECHK.TRANS64 P0, [R8+URZ+0x60], R5 ;  /* 0x00006005080085a7 */ /* 0x000ea400080010ff */
[----:B--2---:R-:W-:Y:S05]  /*7d60*/  @!P0 BRA `(.L_x_74) ;  /* 0xfffffffc00f08947 */ /* 0x004fea000383ffff */
[----:B------:R-:W-:Y:S05]  /*7d70*/  BRA `(.L_x_136) ;  /* 0xffffffc000507947 */ /* 0x000fea000383ffff */
.L_x_77:
[----:B------:R-:W-:Y:S07]  /*7d80*/  MOV R0, UR21 ;  /* 0x0000001500007c02 */ /* 0x000fee0008000f00 */
.L_x_137:
[----:B-1----:R1:W2:Y:S02]  /*7d90*/  SYNCS.PHASECHK.TRANS64.TRYWAIT P1, [R0+URZ+0x58], R5 ;  /* 0x00005805000075a7 */ /* 0x0022a400080211ff */
[----:B--2---:R-:W-:Y:S05]  /*7da0*/  @!P1 NANOSLEEP.SYNCS 0x989680 ;  /* 0x009896800000995d */ /* 0x004fea0003900000 */
[----:B------:R-:W2:Y:S02]  /*7db0*/  @!P1 SYNCS.PHASECHK.TRANS64 P1, [R0+URZ+0x58], R5 ;  /* 0x00005805000095a7 */ /* 0x000ea400080210ff */
[----:B--2---:R-:W-:Y:S05]  /*7dc0*/  @!P1 BRA `(.L_x_137) ;  /* 0xfffffffc00f09947 */ /* 0x004fea000383ffff */
[----:B------:R-:W-:Y:S05]  /*7dd0*/  BRA `(.L_x_76) ;  /* 0xffffffc400cc7947 */ /* 0x000fea000383ffff */
.L_x_80:
[----:B-1----:R-:W-:Y:S07]  /*7de0*/  MOV R5, UR21 ;  /* 0x0000001500057c02 */ /* 0x002fee0008000f00 */
.L_x_138:
[----:B-1----:R1:W2:Y:S02]  /*7df0*/  SYNCS.PHASECHK.TRANS64.TRYWAIT P0, [R5+URZ+0x40], R4 ;  /* 0x00004004050075a7 */ /* 0x0022a400080011ff */
[----:B--2---:R-:W-:Y:S05]  /*7e00*/  @!P0 NANOSLEEP.SYNCS 0x989680 ;  /* 0x009896800000895d */ /* 0x004fea0003900000 */
[----:B------:R-:W2:Y:S02]  /*7e10*/  @!P0 SYNCS.PHASECHK.TRANS64 P0, [R5+URZ+0x40], R4 ;  /* 0x00004004050085a7 */ /* 0x000ea400080010ff */
[----:B--2---:R-:W-:Y:S05]  /*7e20*/  @!P0 BRA `(.L_x_138) ;  /* 0xfffffffc00f08947 */ /* 0x004fea000383ffff */
[----:B------:R-:W-:Y:S05]  /*7e30*/  BRA `(.L_x_139) ;  /* 0xffffffc800247947 */ /* 0x000fea000383ffff */
.L_x_81:
[----:B------:R-:W-:Y:S07]  /*7e40*/  MOV R5, UR21 ;  /* 0x0000001500057c02 */ /* 0x000fee0008000f00 */
.L_x_140:
[----:B-1----:R1:W2:Y:S02]  /*7e50*/  SYNCS.PHASECHK.TRANS64.TRYWAIT P0, [R5+URZ+0x48], R4 ;  /* 0x00004804050075a7 */ /* 0x0022a400080011ff */
[----:B--2---:R-:W-:Y:S05]  /*7e60*/  @!P0 NANOSLEEP.SYNCS 0x989680 ;  /* 0x009896800000895d */ /* 0x004fea0003900000 */
[----:B------:R-:W2:Y:S02]  /*7e70*/  @!P0 SYNCS.PHASECHK.TRANS64 P0, [R5+URZ+0x48], R4 ;  /* 0x00004804050085a7 */ /* 0x000ea400080010ff */
[----:B--2---:R-:W-:Y:S05]  /*7e80*/  @!P0 BRA `(.L_x_140) ;  /* 0xfffffffc00f08947 */ /* 0x004fea000383ffff */
[----:B------:R-:W-:Y:S05]  /*7e90*/  BRA `(.L_x_141) ;  /* 0xffffffc800647947 */ /* 0x000fea000383ffff */
.L_x_83:
[----:B------:R-:W-:-:S07]  /*7ea0*/  MOV R0, UR21 ;  /* 0x0000001500007c02 */ /* 0x000fce0008000f00 */
.L_x_142:
[----:B-1----:R1:W2:Y:S02]  /*7eb0*/  SYNCS.PHASECHK.TRANS64.TRYWAIT P0, [R0+URZ+0x40], R3 ;  /* 0x00004003000075a7 */ /* 0x0022a400080011ff */
[----:B--2---:R-:W-:Y:S05]  /*7ec0*/  @!P0 NANOSLEEP.SYNCS 0x989680 ;  /* 0x009896800000895d */ /* 0x004fea0003900000 */
[----:B------:R-:W2:Y:S02]  /*7ed0*/  @!P0 SYNCS.PHASECHK.TRANS64 P0, [R0+URZ+0x40], R3 ;  /* 0x00004003000085a7 */ /* 0x000ea400080010ff */
[----:B--2---:R-:W-:Y:S05]  /*7ee0*/  @!P0 BRA `(.L_x_142) ;  /* 0xfffffffc00f08947 */ /* 0x004fea000383ffff */
[----:B------:R-:W-:Y:S05]  /*7ef0*/  BRA `(.L_x_143) ;  /* 0xffffffc800d47947 */ /* 0x000fea000383ffff */
.L_x_85:
[----:B-1----:R1:W2:Y:S02]  /*7f00*/  SYNCS.PHASECHK.TRANS64.TRYWAIT P0, [R3+URZ+0x60], R0 ;  /* 0x00006000030075a7 */ /* 0x0022a400080011ff */
[----:B--2---:R-:W-:Y:S05]  /*7f10*/  @!P0 NANOSLEEP.SYNCS 0x989680 ;  /* 0x009896800000895d */ /* 0x004fea0003900000 */
[----:B------:R-:W2:Y:S02]  /*7f20*/  @!P0 SYNCS.PHASECHK.TRANS64 P0, [R3+URZ+0x60], R0 ;  /* 0x00006000030085a7 */ /* 0x000ea400080010ff */
[----:B--2---:R-:W-:Y:S05]  /*7f30*/  @!P0 BRA `(.L_x_85) ;  /* 0xfffffffc00f08947 */ /* 0x004fea000383ffff */
[----:B------:R-:W-:Y:S05]  /*7f40*/  BRA `(.L_x_144) ;  /* 0xffffffcc009c7947 */ /* 0x000fea000383ffff */
.L_x_96:
[----:B--2---:R2:W1:Y:S02]  /*7f50*/  SYNCS.PHASECHK.TRANS64.TRYWAIT P1, [R2+URZ+0x30], R5 ;  /* 0x00003005020075a7 */ /* 0x00446400080211ff */
[----:B-1----:R-:W-:Y:S05]  /*7f60*/  @!P1 NANOSLEEP.SYNCS 0x989680 ;  /* 0x009896800000995d */ /* 0x002fea0003900000 */
[----:B------:R-:W1:Y:S02]  /*7f70*/  @!P1 SYNCS.PHASECHK.TRANS64 P1, [R2+URZ+0x30], R5 ;  /* 0x00003005020095a7 */ /* 0x000e6400080210ff */
[----:B-1----:R-:W-:Y:S05]  /*7f80*/  @!P1 BRA `(.L_x_96) ;  /* 0xfffffffc00f09947 */ /* 0x002fea000383ffff */
[----:B------:R-:W-:Y:S05]  /*7f90*/  BRA `(.L_x_95) ;  /* 0xffffffdc00107947 */ /* 0x000fea000383ffff */
.L_x_98:
[----:B--2---:R2:W4:Y:S02]  /*7fa0*/  SYNCS.PHASECHK.TRANS64.TRYWAIT P0, [R100+URZ+0x80], R3 ;  /* 0x00008003640075a7 */ /* 0x00452400080011ff */
[----:B----4-:R-:W-:Y:S05]  /*7fb0*/  @!P0 NANOSLEEP.SYNCS 0x989680 ;  /* 0x009896800000895d */ /* 0x010fea0003900000 */
[----:B------:R-:W4:Y:S02]  /*7fc0*/  @!P0 SYNCS.PHASECHK.TRANS64 P0, [R100+URZ+0x80], R3 ;  /* 0x00008003640085a7 */ /* 0x000f2400080010ff */
[----:B----4-:R-:W-:Y:S05]  /*7fd0*/  @!P0 BRA `(.L_x_98) ;  /* 0xfffffffc00f08947 */ /* 0x010fea000383ffff */
[----:B------:R-:W-:Y:S05]  /*7fe0*/  BRA `(.L_x_97) ;  /* 0xffffffdc00607947 */ /* 0x000fea000383ffff */
.L_x_106:
[----:B---3--:R3:W4:Y:S02]  /*7ff0*/  SYNCS.PHASECHK.TRANS64.TRYWAIT P0, [R109+URZ+0x30], R4 ;  /* 0x000030046d0075a7 */ /* 0x00872400080011ff */
[----:B----4-:R-:W-:Y:S05]  /*8000*/  @!P0 NANOSLEEP.SYNCS 0x989680 ;  /* 0x009896800000895d */ /* 0x010fea0003900000 */
[----:B------:R-:W4:Y:S02]  /*8010*/  @!P0 SYNCS.PHASECHK.TRANS64 P0, [R109+URZ+0x30], R4 ;  /* 0x000030046d0085a7 */ /* 0x000f2400080010ff */
[----:B----4-:R-:W-:Y:S05]  /*8020*/  @!P0 BRA `(.L_x_106) ;  /* 0xfffffffc00f08947 */ /* 0x010fea000383ffff */
[----:B------:R-:W-:Y:S05]  /*8030*/  BRA `(.L_x_105) ;  /* 0xffffffe800547947 */ /* 0x000fea000383ffff */
        .weak           $__internal_0_$__cuda_sm10x_tcgen05_guardrail_trap_col_being_dealloced_not_returned_by_alloc
        .type           $__internal_0_$__cuda_sm10x_tcgen05_guardrail_trap_col_being_dealloced_not_returned_by_alloc,@function
        .size           $__internal_0_$__cuda_sm10x_tcgen05_guardrail_trap_col_being_dealloced_not_returned_by_alloc,($__internal_1_$__cuda_sm10x_tcgen05_guardrail_trap_phase_invalid_during_alloc - $__internal_0_$__cuda_sm10x_tcgen05_guardrail_trap_col_being_dealloced_not_returned_by_alloc)
$__internal_0_$__cuda_sm10x_tcgen05_guardrail_trap_col_being_dealloced_not_returned_by_alloc:
[----:B------:R-:W-:Y:S05]  /*8040*/  BPT.TRAP 0x1 ;  /* 0x000000040000795c */ /* 0x000fea0000300000 */
[----:B------:R-:W-:-:S04]  /*8050*/  HFMA2 R3, -RZ, RZ, 0, 0 ;  /* 0x00000000ff037431 */ /* 0x000fc800000001ff */
[----:B------:R-:W-:Y:S05]  /*8060*/  RET.REL.NODEC R2 `(_ZN7cutlass13device_kernelINS_4gemm6kernel13GemmUniversalIN4cute5tupleIJiiiiEEENS1_10collective13CollectiveMmaINS1_35MainloopSm100TmaUmmaWarpSpecializedILi3ELi2ELi4ENS5_IJNS4_1CILi2EEENSA_ILi1EEESC_EEEEENS5_IJNSA_ILi64EEENSA_ILi128EEESF_EEENS_12float_e5m2_tENS5_IJlSC_lEEESI_SJ_NS4_8TiledMMAINS4_8MMA_AtomIJNS4_10MMA_TraitsINS4_19SM100_MMA_F8F6F4_SSEJSI_SI_fSF_SG_NS4_17integral_constantINS4_4UMMA5MajorELSQ_0EEESR_NSO_INSP_7ScaleInELSS_0EEEST_EEEEEENS4_6LayoutINS5_IJSC_SC_SC_EEENS5_IJNSA_ILi0EEESY_SY_EEEEENS5_IJNS4_10UnderscoreES11_S11_EEEEENS4_13SM90_TMA_LOADENS4_14ComposedLayoutINS4_7SwizzleILi2ELi4ELi3EEENS4_18smem_ptr_flag_bitsILi8EEENSW_INS5_IJNSA_ILi8EEESF_EEENS5_IJSF_SC_EEEEEEEvNS4_8identityENS4_23SM90_TMA_LOAD_MULTICASTES1E_vS1F_EENS_8epilogue10collective18CollectiveEpilogueINS1I_23Sm100TmaWarpSpecializedILi2ELi2ELi32ELb0ELb0EEEJSH_NS5_IJNSW_ISF_SC_EES1N_EEESI_SJ_SI_SJ_NS1I_6fusion15FusionCallbacksIS1M_NS1P_17LinearCombinationISI_fSI_fLNS_15FloatRoundStyleE2EEESH_S1O_JEEENS4_5SM1004TMEM4LOAD26SM100_TMEM_LOAD_16dp32b32xES14_S1E_NS4_39AutoVectorizingCopyWithAssumedAlignmentILi128EEENS4_14SM90_TMA_STOREES1E_S20_S20_EEEvvEEEEvNT_6ParamsE) ;  /* 0xffffff7c02e47950 */ /* 0x000fea0003c3ffff */
        .weak           $__internal_1_$__cuda_sm10x_tcgen05_guardrail_trap_phase_invalid_during_alloc
        .type           $__internal_1_$__cuda_sm10x_tcgen05_guardrail_trap_phase_invalid_during_alloc,@function
        .size           $__internal_1_$__cuda_sm10x_tcgen05_guardrail_trap_phase_invalid_during_alloc,($__internal_2_$__cuda_sm10x_tcgen05_guardrail_trap_unallocated_columns_being_dealloced - $__internal_1_$__cuda_sm10x_tcgen05_guardrail_trap_phase_invalid_during_alloc)
$__internal_1_$__cuda_sm10x_tcgen05_guardrail_trap_phase_invalid_during_alloc:
[----:B------:R-:W-:Y:S05]  /*8070*/  BPT.TRAP 0x1 ;  /* 0x000000040000795c */ /* 0x000fea0000300000 */
[----:B------:R-:W-:-:S04]  /*8080*/  MOV R5, 0x0 ;  /* 0x0000000000057802 */ /* 0x000fc80000000f00 */
[----:B------:R-:W-:Y:S05]  /*8090*/  RET.REL.NODEC R4 `(_ZN7cutlass13device_kernelINS_4gemm6kernel13GemmUniversalIN4cute5tupleIJiiiiEEENS1_10collective13CollectiveMmaINS1_35MainloopSm100TmaUmmaWarpSpecializedILi3ELi2ELi4ENS5_IJNS4_1CILi2EEENSA_ILi1EEESC_EEEEENS5_IJNSA_ILi64EEENSA_ILi128EEESF_EEENS_12float_e5m2_tENS5_IJlSC_lEEESI_SJ_NS4_8TiledMMAINS4_8MMA_AtomIJNS4_10MMA_TraitsINS4_19SM100_MMA_F8F6F4_SSEJSI_SI_fSF_SG_NS4_17integral_constantINS4_4UMMA5MajorELSQ_0EEESR_NSO_INSP_7ScaleInELSS_0EEEST_EEEEEENS4_6LayoutINS5_IJSC_SC_SC_EEENS5_IJNSA_ILi0EEESY_SY_EEEEENS5_IJNS4_10UnderscoreES11_S11_EEEEENS4_13SM90_TMA_LOADENS4_14ComposedLayoutINS4_7SwizzleILi2ELi4ELi3EEENS4_18smem_ptr_flag_bitsILi8EEENSW_INS5_IJNSA_ILi8EEESF_EEENS5_IJSF_SC_EEEEEEEvNS4_8identityENS4_23SM90_TMA_LOAD_MULTICASTES1E_vS1F_EENS_8epilogue10collective18CollectiveEpilogueINS1I_23Sm100TmaWarpSpecializedILi2ELi2ELi32ELb0ELb0EEEJSH_NS5_IJNSW_ISF_SC_EES1N_EEESI_SJ_SI_SJ_NS1I_6fusion15FusionCallbacksIS1M_NS1P_17LinearCombinationISI_fSI_fLNS_15FloatRoundStyleE2EEESH_S1O_JEEENS4_5SM1004TMEM4LOAD26SM100_TMEM_LOAD_16dp32b32xES14_S1E_NS4_39AutoVectorizingCopyWithAssumedAlignmentILi128EEENS4_14SM90_TMA_STOREES1E_S20_S20_EEEvvEEEEvNT_6ParamsE) ;  /* 0xffffff7c04d87950 */ /* 0x000fea0003c3ffff */
        .weak           $__internal_2_$__cuda_sm10x_tcgen05_guardrail_trap_unallocated_columns_being_dealloced
        .type           $__internal_2_$__cuda_sm10x_tcgen05_guardrail_trap_unallocated_columns_being_dealloced,@function
        .size           $__internal_2_$__cuda_sm10x_tcgen05_guardrail_trap_unallocated_columns_being_dealloced,(.L_x_146 - $__internal_2_$__cuda_sm10x_tcgen05_guardrail_trap_unallocated_columns_being_dealloced)
$__internal_2_$__cuda_sm10x_tcgen05_guardrail_trap_unallocated_columns_being_dealloced:
[----:B------:R-:W-:Y:S05]  /*80a0*/  BPT.TRAP 0x1 ;  /* 0x000000040000795c */ /* 0x000fea0000300000 */
[----:B------:R-:W-:-:S04]  /*80b0*/  HFMA2 R3, -RZ, RZ, 0, 0 ;  /* 0x00000000ff037431 */ /* 0x000fc800000001ff */
[----:B------:R-:W-:Y:S05]  /*80c0*/  RET.REL.NODEC R2 `(_ZN7cutlass13device_kernelINS_4gemm6kernel13GemmUniversalIN4cute5tupleIJiiiiEEENS1_10collective13CollectiveMmaINS1_35MainloopSm100TmaUmmaWarpSpecializedILi3ELi2ELi4ENS5_IJNS4_1CILi2EEENSA_ILi1EEESC_EEEEENS5_IJNSA_ILi64EEENSA_ILi128EEESF_EEENS_12float_e5m2_tENS5_IJlSC_lEEESI_SJ_NS4_8TiledMMAINS4_8MMA_AtomIJNS4_10MMA_TraitsINS4_19SM100_MMA_F8F6F4_SSEJSI_SI_fSF_SG_NS4_17integral_constantINS4_4UMMA5MajorELSQ_0EEESR_NSO_INSP_7ScaleInELSS_0EEEST_EEEEEENS4_6LayoutINS5_IJSC_SC_SC_EEENS5_IJNSA_ILi0EEESY_SY_EEEEENS5_IJNS4_10UnderscoreES11_S11_EEEEENS4_13SM90_TMA_LOADENS4_14ComposedLayoutINS4_7SwizzleILi2ELi4ELi3EEENS4_18smem_ptr_flag_bitsILi8EEENSW_INS5_IJNSA_ILi8EEESF_EEENS5_IJSF_SC_EEEEEEEvNS4_8identityENS4_23SM90_TMA_LOAD_MULTICASTES1E_vS1F_EENS_8epilogue10collective18CollectiveEpilogueINS1I_23Sm100TmaWarpSpecializedILi2ELi2ELi32ELb0ELb0EEEJSH_NS5_IJNSW_ISF_SC_EES1N_EEESI_SJ_SI_SJ_NS1I_6fusion15FusionCallbacksIS1M_NS1P_17LinearCombinationISI_fSI_fLNS_15FloatRoundStyleE2EEESH_S1O_JEEENS4_5SM1004TMEM4LOAD26SM100_TMEM_LOAD_16dp32b32xES14_S1E_NS4_39AutoVectorizingCopyWithAssumedAlignmentILi128EEENS4_14SM90_TMA_STOREES1E_S20_S20_EEEvvEEEEvNT_6ParamsE) ;  /* 0xffffff7c02cc7950 */ /* 0x000fea0003c3ffff */
.L_x_145:
[----:B------:R-:W-:-:S00]  /*80d0*/  BRA `(.L_x_145) ;  /* 0xfffffffc00fc7947 */ /* 0x000fc0000383ffff */
[----:B------:R-:W-:-:S00]  /*80e0*/  NOP ;  /* 0x0000000000007918 */ /* 0x000fc00000000000 */
        /* <DEDUP_REMOVED lines=9> */
.L_x_146:


//--------------------- .nv.global.init           --------------------------
	.section	.nv.global.init,"aw",@progbits
.nv.global.init:
	.type		$str$27,@object
	.size		$str$27,($str$28 - $str$27)
$str$27:
        /*0000*/ 	.byte	0x28, 0x61, 0x64, 0x64, 0x72, 0x65, 0x73, 0x73, 0x20, 0x26, 0x20, 0x6d, 0x61, 0x73, 0x6b, 0x29
        /*0010*/ 	.byte	0x20, 0x3d, 0x3d, 0x20, 0x30, 0x00
	.type		$str$28,@object
	.size		$str$28,($str$26 - $str$28)
$str$28:
        /*0016*/ 	.byte	0x2f, 0x74, 0x6d, 0x70, 0x2f, 0x63, 0x75, 0x74, 0x6c, 0x61, 0x73, 0x73, 0x5f, 0x73, 0x77, 0x65
        /*0026*/ 	.byte	0x65, 0x70, 0x5f, 0x73, 0x72, 0x63, 0x2f, 0x69, 0x6e, 0x63, 0x6c, 0x75, 0x64, 0x65, 0x2f, 0x63
        /*0036*/ 	.byte	0x75, 0x74, 0x65, 0x2f, 0x70, 0x6f, 0x69, 0x6e, 0x74, 0x65, 0x72, 0x5f, 0x66, 0x6c, 0x61, 0x67
        /*0046*/ 	.byte	0x67, 0x65, 0x64, 0x2e, 0x68, 0x70, 0x70, 0x00
	.type		$str$26,@object
	.size		$str$26,($str$25 - $str$26)
$str$26:
        /*004e*/ 	.byte	0x2f, 0x74, 0x6d, 0x70, 0x2f, 0x63, 0x75, 0x74, 0x6c, 0x61, 0x73, 0x73, 0x5f, 0x73, 0x77, 0x65
        /*005e*/ 	.byte	0x65, 0x70, 0x5f, 0x73, 0x72, 0x63, 0x2f, 0x69, 0x6e, 0x63, 0x6c, 0x75, 0x64, 0x65, 0x2f, 0x63
        /*006e*/ 	.byte	0x75, 0x74, 0x65, 0x2f, 0x61, 0x74, 0x6f, 0x6d, 0x2f, 0x63, 0x6f, 0x70, 0x79, 0x5f, 0x74, 0x72
        /*007e*/ 	.byte	0x61, 0x69, 0x74, 0x73, 0x5f, 0x73, 0x6d, 0x31, 0x30, 0x30, 0x2e, 0x68, 0x70, 0x70, 0x00
	.type		$str$25,@object
	.size		$str$25,(__unnamed_1 - $str$25)
$str$25:
        /*008d*/ 	.byte	0x28, 0x28, 0x75, 0x69, 0x6e, 0x74, 0x33, 0x32, 0x5f, 0x74, 0x28, 0x74, 0x68, 0x72, 0x65, 0x61
        /*009d*/ 	.byte	0x64, 0x49, 0x64, 0x78, 0x2e, 0x78, 0x29, 0x20, 0x2f, 0x20, 0x33, 0x32, 0x29, 0x20, 0x25, 0x20
        /*00ad*/ 	.byte	0x34, 0x29, 0x20, 0x3d, 0x3d, 0x20, 0x28, 0x28, 0x28, 0x74, 0x6d, 0x65, 0x6d, 0x5f, 0x61, 0x64
        /*00bd*/ 	.byte	0x64, 0x72, 0x20, 0x3e, 0x3e, 0x20, 0x31, 0x36, 0x29, 0x20, 0x2f, 0x20, 0x33, 0x32, 0x29, 0x20
        /*00cd*/ 	.byte	0x25, 0x20, 0x34, 0x29, 0x00
	.type		__unnamed_1,@object
	.size		__unnamed_1,(__unnamed_2 - __unnamed_1)
__unnamed_1:
        /*00d2*/ 	.byte	0x61, 0x75, 0x74, 0x6f, 0x20, 0x63, 0x75, 0x74, 0x65, 0x3a, 0x3a, 0x61, 0x73, 0x5f, 0x70, 0x6f
        /* <DEDUP_REMOVED lines=24> */
        /*0262*/ 	.byte	0x3c, 0x34, 0x30, 0x39, 0x36, 0x3e, 0x3e, 0x3e, 0x3e, 0x5d, 0x00
	.type		__unnamed_2,@object
	.size		__unnamed_2,(.L_2 - __unnamed_2)
__unnamed_2:
        /* <DEDUP_REMOVED lines=40> */
        /*04ed*/ 	.byte	0x74, 0x65, 0x3a, 0x3a, 0x43, 0x3c, 0x30, 0x3e, 0x3e, 0x3e, 0x3e, 0x5d, 0x00
.L_2:


//--------------------- .nv.shared._ZN7cutlass13device_kernelINS_4gemm6kernel13GemmUniversalIN4cute5tupleIJiiiiEEENS1_10collective13CollectiveMmaINS1_35MainloopSm100TmaUmmaWarpSpecializedILi3ELi2ELi4ENS5_IJNS4_1CILi2EEENSA_ILi1EEESC_EEEEENS5_IJNSA_ILi64EEENSA_ILi128EEESF_EEENS_12float_e5m2_tENS5_IJlSC_lEEESI_SJ_NS4_8TiledMMAINS4_8MMA_AtomIJNS4_10MMA_TraitsINS4_19SM100_MMA_F8F6F4_SSEJSI_SI_fSF_SG_NS4_17integral_constantINS4_4UMMA5MajorELSQ_0EEESR_NSO_INSP_7ScaleInELSS_0EEEST_EEEEEENS4_6LayoutINS5_IJSC_SC_SC_EEENS5_IJNSA_ILi0EEESY_SY_EEEEENS5_IJNS4_10UnderscoreES11_S11_EEEEENS4_13SM90_TMA_LOADENS4_14ComposedLayoutINS4_7SwizzleILi2ELi4ELi3EEENS4_18smem_ptr_flag_bitsILi8EEENSW_INS5_IJNSA_ILi8EEESF_EEENS5_IJSF_SC_EEEEEEEvNS4_8identityENS4_23SM90_TMA_LOAD_MULTICASTES1E_vS1F_EENS_8epilogue10collective18CollectiveEpilogueINS1I_23Sm100TmaWarpSpecializedILi2ELi2ELi32ELb0ELb0EEEJSH_NS5_IJNSW_ISF_SC_EES1N_EEESI_SJ_SI_SJ_NS1I_6fusion15FusionCallbacksIS1M_NS1P_17LinearCombinationISI_fSI_fLNS_15FloatRoundStyleE2EEESH_S1O_JEEENS4_5SM1004TMEM4LOAD26SM100_TMEM_LOAD_16dp32b32xES14_S1E_NS4_39AutoVectorizingCopyWithAssumedAlignmentILi128EEENS4_14SM90_TMA_STOREES1E_S20_S20_EEEvvEEEEvNT_6ParamsE --------------------------
	.section	.nv.shared._ZN7cutlass13device_kernelINS_4gemm6kernel13GemmUniversalIN4cute5tupleIJiiiiEEENS1_10collective13CollectiveMmaINS1_35MainloopSm100TmaUmmaWarpSpecializedILi3ELi2ELi4ENS5_IJNS4_1CILi2EEENSA_ILi1EEESC_EEEEENS5_IJNSA_ILi64EEENSA_ILi128EEESF_EEENS_12float_e5m2_tENS5_IJlSC_lEEESI_SJ_NS4_8TiledMMAINS4_8MMA_AtomIJNS4_10MMA_TraitsINS4_19SM100_MMA_F8F6F4_SSEJSI_SI_fSF_SG_NS4_17integral_constantINS4_4UMMA5MajorELSQ_0EEESR_NSO_INSP_7ScaleInELSS_0EEEST_EEEEEENS4_6LayoutINS5_IJSC_SC_SC_EEENS5_IJNSA_ILi0EEESY_SY_EEEEENS5_IJNS4_10UnderscoreES11_S11_EEEEENS4_13SM90_TMA_LOADENS4_14ComposedLayoutINS4_7SwizzleILi2ELi4ELi3EEENS4_18smem_ptr_flag_bitsILi8EEENSW_INS5_IJNSA_ILi8EEESF_EEENS5_IJSF_SC_EEEEEEEvNS4_8identityENS4_23SM90_TMA_LOAD_MULTICASTES1E_vS1F_EENS_8epilogue10collective18CollectiveEpilogueINS1I_23Sm100TmaWarpSpecializedILi2ELi2ELi32ELb0ELb0EEEJSH_NS5_IJNSW_ISF_SC_EES1N_EEESI_SJ_SI_SJ_NS1I_6fusion15FusionCallbacksIS1M_NS1P_17LinearCombinationISI_fSI_fLNS_15FloatRoundStyleE2EEESH_S1O_JEEENS4_5SM1004TMEM4LOAD26SM100_TMEM_LOAD_16dp32b32xES14_S1E_NS4_39AutoVectorizingCopyWithAssumedAlignmentILi128EEENS4_14SM90_TMA_STOREES1E_S20_S20_EEEvvEEEEvNT_6ParamsE,"aw",@nobits
	.sectionflags	@""
	.align	16
	.zero		1024


//--------------------- .nv.shared.reserved.0     --------------------------
	.section	.nv.shared.reserved.0,"aw",@nobits
	.weak		__nv_reservedSMEM_offset_0_alias
	.size		__nv_reservedSMEM_offset_0_alias, 0, 64
	.other		__nv_reservedSMEM_offset_0_alias,@"STO_CUDA_RESERVED_SHARED STV_DEFAULT"
__nv_reservedSMEM_offset_0_alias:
	.zero		0
.nv.shared.reserved.0:
	.zero		64
	.weak		__nv_reservedSMEM_tcgen05_partition
	.type		__nv_reservedSMEM_tcgen05_partition,@object
	.size		__nv_reservedSMEM_tcgen05_partition,(.L_0 - __nv_reservedSMEM_tcgen05_partition)
__nv_reservedSMEM_tcgen05_partition:
	.zero		32
.L_0:


//--------------------- .nv.global                --------------------------
	.section	.nv.global,"aw",@nobits
.nv.global:
	.type		_ZN39_INTERNAL_ba5eaabc_4_k_cu_0b2c0135_99834cute1_E,@object
	.size		_ZN39_INTERNAL_ba5eaabc_4_k_cu_0b2c0135_99834cute1_E,(_ZN39_INTERNAL_ba5eaabc_4_k_cu_0b2c0135_99834cuda3std3__45__cpo6cbeginE - _ZN39_INTERNAL_ba5eaabc_4_k_cu_0b2c0135_99834cute1_E)
_ZN39_INTERNAL_ba5eaabc_4_k_cu_0b2c0135_99834cute1_E:
	.zero		1
	.type		_ZN39_INTERNAL_ba5eaabc_4_k_cu_0b2c0135_99834cuda3std3__45__cpo6cbeginE,@object
	.size		_ZN39_INTERNAL_ba5eaabc_4_k_cu_0b2c0135_99834cuda3std3__45__cpo6cbeginE,(_ZN39_INTERNAL_ba5eaabc_4_k_cu_0b2c0135_99834cuda3std3__48in_placeE - _ZN39_INTERNAL_ba5eaabc_4_k_cu_0b2c0135_99834cuda3std3__45__cpo6cbeginE)
_ZN39_INTERNAL_ba5eaabc_4_k_cu_0b2c0135_99834cuda3std3__45__cpo6cbeginE:
	.zero		1
	.type		_ZN39_INTERNAL_ba5eaabc_4_k_cu_0b2c0135_99834cuda3std3__48in_placeE,@object
	.size		_ZN39_INTERNAL_ba5eaabc_4_k_cu_0b2c0135_99834cuda3std3__48in_placeE,(_ZN39_INTERNAL_ba5eaabc_4_k_cu_0b2c0135_99834cuda3std6ranges3__45__cpo9iter_moveE - _ZN39_INTERNAL_ba5eaabc_4_k_cu_0b2c0135_99834cuda3std3__48in_placeE)
_ZN39_INTERNAL_ba5eaabc_4_k_cu_0b2c0135_99834cuda3std3__48in_placeE:
	.zero		1
	.type		_ZN39_INTERNAL_ba5eaabc_4_k_cu_0b2c0135_99834cuda3std6ranges3__45__cpo9iter_moveE,@object
	.size		_ZN39_INTERNAL_ba5eaabc_4_k_cu_0b2c0135_99834cuda3std6ranges3__45__cpo9iter_moveE,(_ZN39_INTERNAL_ba5eaabc_4_k_cu_0b2c0135_99834cuda3std3__45__cpo5beginE - _ZN39_INTERNAL_ba5eaabc_4_k_cu_0b2c0135_99834cuda3std6ranges3__45__cpo9iter_moveE)
_ZN39_INTERNAL_ba5eaabc_4_k_cu_0b2c0135_99834cuda3std6ranges3__45__cpo9iter_moveE:
	.zero		1
	.type		_ZN39_INTERNAL_ba5eaabc_4_k_cu_0b2c0135_99834cuda3std3__45__cpo5beginE,@object
	.size		_ZN39_INTERNAL_ba5eaabc_4_k_cu_0b2c0135_99834cuda3std3__45__cpo5beginE,(_ZN39_INTERNAL_ba5eaabc_4_k_cu_0b2c0135_99834cuda3std3__441_GLOBAL__N__ba5eaabc_4_k_cu_0b2c0135_99836ignoreE - _ZN39_INTERNAL_ba5eaabc_4_k_cu_0b2c0135_99834cuda3std3__45__cpo5beginE)
_ZN39_INTERNAL_ba5eaabc_4_k_cu_0b2c0135_99834cuda3std3__45__cpo5beginE:
	.zero		1
	.type		_ZN39_INTERNAL_ba5eaabc_4_k_cu_0b2c0135_99834cuda3std3__441_GLOBAL__N__ba5eaabc_4_k_cu_0b2c0135_99836ignoreE,@object
	.size		_ZN39_INTERNAL_ba5eaabc_4_k_cu_0b2c0135_99834cuda3std3__441_GLOBAL__N__ba5eaabc_4_k_cu_0b2c0135_99836ignoreE,(_ZN39_INTERNAL_ba5eaabc_4_k_cu_0b2c0135_99834cute7productE - _ZN39_INTERNAL_ba5eaabc_4_k_cu_0b2c0135_99834cuda3std3__441_GLOBAL__N__ba5eaabc_4_k_cu_0b2c0135_99836ignoreE)
_ZN39_INTERNAL_ba5eaabc_4_k_cu_0b2c0135_99834cuda3std3__441_GLOBAL__N__ba5eaabc_4_k_cu_0b2c0135_99836ignoreE:
	.zero		1
	.type		_ZN39_INTERNAL_ba5eaabc_4_k_cu_0b2c0135_99834cute7productE,@object
	.size		_ZN39_INTERNAL_ba5eaabc_4_k_cu_0b2c0135_99834cute7productE,(_ZN39_INTERNAL_ba5eaabc_4_k_cu_0b2c0135_99834cuda3std3__45__cpo3endE - _ZN39_INTERNAL_ba5eaabc_4_k_cu_0b2c0135_99834cute7productE)
_ZN39_INTERNAL_ba5eaabc_4_k_cu_0b2c0135_99834cute7productE:
	.zero		1
	.type		_ZN39_INTERNAL_ba5eaabc_4_k_cu_0b2c0135_99834cuda3std3__45__cpo3endE,@object
	.size		_ZN39_INTERNAL_ba5eaabc_4_k_cu_0b2c0135_99834cuda3std3__45__cpo3endE,(_ZN39_INTERNAL_ba5eaabc_4_k_cu_0b2c0135_99834cuda3std3__419piecewise_constructE - _ZN39_INTERNAL_ba5eaabc_4_k_cu_0b2c0135_99834cuda3std3__45__cpo3endE)
_ZN39_INTERNAL_ba5eaabc_4_k_cu_0b2c0135_99834cuda3std3__45__cpo3endE:
	.zero		1
	.type		_ZN39_INTERNAL_ba5eaabc_4_k_cu_0b2c0135_99834cuda3std3__419piecewise_constructE,@object
	.size		_ZN39_INTERNAL_ba5eaabc_4_k_cu_0b2c0135_99834cuda3std3__419piecewise_constructE,(_ZN39_INTERNAL_ba5eaabc_4_k_cu_0b2c0135_99834cuda3std3__45__cpo4cendE - _ZN39_INTERNAL_ba5eaabc_4_k_cu_0b2c0135_99834cuda3std3__419piecewise_constructE)
_ZN39_INTERNAL_ba5eaabc_4_k_cu_0b2c0135_99834cuda3std3__419piecewise_constructE:
	.zero		1
	.type		_ZN39_INTERNAL_ba5eaabc_4_k_cu_0b2c0135_99834cuda3std3__45__cpo4cendE,@object
	.size		_ZN39_INTERNAL_ba5eaabc_4_k_cu_0b2c0135_99834cuda3std3__45__cpo4cendE,(_ZN39_INTERNAL_ba5eaabc_4_k_cu_0b2c0135_99834cuda3std6ranges3__45__cpo4swapE - _ZN39_INTERNAL_ba5eaabc_4_k_cu_0b2c0135_99834cuda3std3__45__cpo4cendE)
_ZN39_INTERNAL_ba5eaabc_4_k_cu_0b2c0135_99834cuda3std3__45__cpo4cendE:
	.zero		1
	.type		_ZN39_INTERNAL_ba5eaabc_4_k_cu_0b2c0135_99834cuda3std6ranges3__45__cpo4swapE,@object
	.size		_ZN39_INTERNAL_ba5eaabc_4_k_cu_0b2c0135_99834cuda3std6ranges3__45__cpo4swapE,(.L_10 - _ZN39_INTERNAL_ba5eaabc_4_k_cu_0b2c0135_99834cuda3std6ranges3__45__cpo4swapE)
_ZN39_INTERNAL_ba5eaabc_4_k_cu_0b2c0135_99834cuda3std6ranges3__45__cpo4swapE:
	.zero		1
.L_10:


//--------------------- .nv.constant0._ZN7cutlass13device_kernelINS_4gemm6kernel13GemmUniversalIN4cute5tupleIJiiiiEEENS1_10collective13CollectiveMmaINS1_35MainloopSm100TmaUmmaWarpSpecializedILi3ELi2ELi4ENS5_IJNS4_1CILi2EEENSA_ILi1EEESC_EEEEENS5_IJNSA_ILi64EEENSA_ILi128EEESF_EEENS_12float_e5m2_tENS5_IJlSC_lEEESI_SJ_NS4_8TiledMMAINS4_8MMA_AtomIJNS4_10MMA_TraitsINS4_19SM100_MMA_F8F6F4_SSEJSI_SI_fSF_SG_NS4_17integral_constantINS4_4UMMA5MajorELSQ_0EEESR_NSO_INSP_7ScaleInELSS_0EEEST_EEEEEENS4_6LayoutINS5_IJSC_SC_SC_EEENS5_IJNSA_ILi0EEESY_SY_EEEEENS5_IJNS4_10UnderscoreES11_S11_EEEEENS4_13SM90_TMA_LOADENS4_14ComposedLayoutINS4_7SwizzleILi2ELi4ELi3EEENS4_18smem_ptr_flag_bitsILi8EEENSW_INS5_IJNSA_ILi8EEESF_EEENS5_IJSF_SC_EEEEEEEvNS4_8identityENS4_23SM90_TMA_LOAD_MULTICASTES1E_vS1F_EENS_8epilogue10collective18CollectiveEpilogueINS1I_23Sm100TmaWarpSpecializedILi2ELi2ELi32ELb0ELb0EEEJSH_NS5_IJNSW_ISF_SC_EES1N_EEESI_SJ_SI_SJ_NS1I_6fusion15FusionCallbacksIS1M_NS1P_17LinearCombinationISI_fSI_fLNS_15FloatRoundStyleE2EEESH_S1O_JEEENS4_5SM1004TMEM4LOAD26SM100_TMEM_LOAD_16dp32b32xES14_S1E_NS4_39AutoVectorizingCopyWithAssumedAlignmentILi128EEENS4_14SM90_TMA_STOREES1E_S20_S20_EEEvvEEEEvNT_6ParamsE --------------------------
	.section	.nv.constant0._ZN7cutlass13device_kernelINS_4gemm6kernel13GemmUniversalIN4cute5tupleIJiiiiEEENS1_10collective13CollectiveMmaINS1_35MainloopSm100TmaUmmaWarpSpecializedILi3ELi2ELi4ENS5_IJNS4_1CILi2EEENSA_ILi1EEESC_EEEEENS5_IJNSA_ILi64EEENSA_ILi128EEESF_EEENS_12float_e5m2_tENS5_IJlSC_lEEESI_SJ_NS4_8TiledMMAINS4_8MMA_AtomIJNS4_10MMA_TraitsINS4_19SM100_MMA_F8F6F4_SSEJSI_SI_fSF_SG_NS4_17integral_constantINS4_4UMMA5MajorELSQ_0EEESR_NSO_INSP_7ScaleInELSS_0EEEST_EEEEEENS4_6LayoutINS5_IJSC_SC_SC_EEENS5_IJNSA_ILi0EEESY_SY_EEEEENS5_IJNS4_10UnderscoreES11_S11_EEEEENS4_13SM90_TMA_LOADENS4_14ComposedLayoutINS4_7SwizzleILi2ELi4ELi3EEENS4_18smem_ptr_flag_bitsILi8EEENSW_INS5_IJNSA_ILi8EEESF_EEENS5_IJSF_SC_EEEEEEEvNS4_8identityENS4_23SM90_TMA_LOAD_MULTICASTES1E_vS1F_EENS_8epilogue10collective18CollectiveEpilogueINS1I_23Sm100TmaWarpSpecializedILi2ELi2ELi32ELb0ELb0EEEJSH_NS5_IJNSW_ISF_SC_EES1N_EEESI_SJ_SI_SJ_NS1I_6fusion15FusionCallbacksIS1M_NS1P_17LinearCombinationISI_fSI_fLNS_15FloatRoundStyleE2EEESH_S1O_JEEENS4_5SM1004TMEM4LOAD26SM100_TMEM_LOAD_16dp32b32xES14_S1E_NS4_39AutoVectorizingCopyWithAssumedAlignmentILi128EEENS4_14SM90_TMA_STOREES1E_S20_S20_EEEvvEEEEvNT_6ParamsE,"a",@progbits
	.sectionflags	@""
	.align	4
.nv.constant0._ZN7cutlass13device_kernelINS_4gemm6kernel13GemmUniversalIN4cute5tupleIJiiiiEEENS1_10collective13CollectiveMmaINS1_35MainloopSm100TmaUmmaWarpSpecializedILi3ELi2ELi4ENS5_IJNS4_1CILi2EEENSA_ILi1EEESC_EEEEENS5_IJNSA_ILi64EEENSA_ILi128EEESF_EEENS_12float_e5m2_tENS5_IJlSC_lEEESI_SJ_NS4_8TiledMMAINS4_8MMA_AtomIJNS4_10MMA_TraitsINS4_19SM100_MMA_F8F6F4_SSEJSI_SI_fSF_SG_NS4_17integral_constantINS4_4UMMA5MajorELSQ_0EEESR_NSO_INSP_7ScaleInELSS_0EEEST_EEEEEENS4_6LayoutINS5_IJSC_SC_SC_EEENS5_IJNSA_ILi0EEESY_SY_EEEEENS5_IJNS4_10UnderscoreES11_S11_EEEEENS4_13SM90_TMA_LOADENS4_14ComposedLayoutINS4_7SwizzleILi2ELi4ELi3EEENS4_18smem_ptr_flag_bitsILi8EEENSW_INS5_IJNSA_ILi8EEESF_EEENS5_IJSF_SC_EEEEEEEvNS4_8identityENS4_23SM90_TMA_LOAD_MULTICASTES1E_vS1F_EENS_8epilogue10collective18CollectiveEpilogueINS1I_23Sm100TmaWarpSpecializedILi2ELi2ELi32ELb0ELb0EEEJSH_NS5_IJNSW_ISF_SC_EES1N_EEESI_SJ_SI_SJ_NS1I_6fusion15FusionCallbacksIS1M_NS1P_17LinearCombinationISI_fSI_fLNS_15FloatRoundStyleE2EEESH_S1O_JEEENS4_5SM1004TMEM4LOAD26SM100_TMEM_LOAD_16dp32b32xES14_S1E_NS4_39AutoVectorizingCopyWithAssumedAlignmentILi128EEENS4_14SM90_TMA_STOREES1E_S20_S20_EEEvvEEEEvNT_6ParamsE:
	.zero		2944


//--------------------- SYMBOLS --------------------------

	.type		.nv.reservedSmem.offset0,@object
	.size		.nv.reservedSmem.offset0,0x4
	.type		.nv.reservedSmem.cap,@object
	.size		.nv.reservedSmem.cap,0x4
	.type		__assertfail,@function
